//
// Generated by NVIDIA NVVM Compiler
//
// Compiler Build ID: CL-36424714
// Cuda compilation tools, release 13.0, V13.0.88
// Based on NVVM 20.0.0
//

.version 9.0
.target sm_100
.address_size 64

	// .globl	_Z15block_FW_Phase1Piii
// _ZZ15block_FW_Phase1PiiiE6s_dist has been demoted
// _ZZ15block_FW_Phase2PiiiE6s_dist has been demoted
// _ZZ15block_FW_Phase3PiiiE6s_dist has been demoted

.visible .entry _Z15block_FW_Phase1Piii(
	.param .u64 .ptr .align 1 _Z15block_FW_Phase1Piii_param_0,
	.param .u32 _Z15block_FW_Phase1Piii_param_1,
	.param .u32 _Z15block_FW_Phase1Piii_param_2
)
{
	.reg .pred 	%p<18>;
	.reg .b32 	%r<117>;
	.reg .b64 	%rd<7>;
	// demoted variable
	.shared .align 4 .b8 _ZZ15block_FW_Phase1PiiiE6s_dist[16384];
	ld.param.u64 	%rd3, [_Z15block_FW_Phase1Piii_param_0];
	ld.param.u32 	%r51, [_Z15block_FW_Phase1Piii_param_1];
	ld.param.u32 	%r52, [_Z15block_FW_Phase1Piii_param_2];
	cvta.to.global.u64 	%rd4, %rd3;
	shl.b32 	%r53, %r52, 6;
	mov.u32 	%r54, %tid.y;
	add.s32 	%r55, %r53, %r54;
	mov.u32 	%r56, %tid.x;
	add.s32 	%r57, %r53, %r56;
	mad.lo.s32 	%r58, %r55, %r51, %r57;
	mul.wide.s32 	%rd5, %r58, 4;
	add.s64 	%rd1, %rd4, %rd5;
	ld.global.u32 	%r59, [%rd1];
	shl.b32 	%r60, %r54, 8;
	mov.u32 	%r61, _ZZ15block_FW_Phase1PiiiE6s_dist;
	add.s32 	%r62, %r61, %r60;
	shl.b32 	%r63, %r56, 2;
	add.s32 	%r1, %r62, %r63;
	st.shared.u32 	[%r1], %r59;
	ld.global.u32 	%r64, [%rd1+128];
	st.shared.u32 	[%r1+128], %r64;
	shl.b32 	%r65, %r51, 5;
	add.s32 	%r66, %r58, %r65;
	mul.wide.s32 	%rd6, %r66, 4;
	add.s64 	%rd2, %rd4, %rd6;
	ld.global.u32 	%r67, [%rd2];
	st.shared.u32 	[%r1+8192], %r67;
	ld.global.u32 	%r68, [%rd2+128];
	st.shared.u32 	[%r1+8320], %r68;
	bar.sync 	0;
	add.s32 	%r107, %r62, 8192;
	add.s32 	%r69, %r63, %r61;
	add.s32 	%r106, %r69, 512;
	mov.b32 	%r108, 8192;
$L__BB0_1:
	ld.shared.u32 	%r109, [%r107+-8192];
	ld.shared.u32 	%r70, [%r106+-512];
	add.s32 	%r8, %r70, %r109;
	ld.shared.u32 	%r71, [%r1];
	setp.ge.s32 	%p1, %r8, %r71;
	@%p1 bra 	$L__BB0_3;
	st.shared.u32 	[%r1], %r8;
	ld.shared.u32 	%r109, [%r107+-8192];
$L__BB0_3:
	ld.shared.u32 	%r72, [%r106+-384];
	add.s32 	%r11, %r72, %r109;
	ld.shared.u32 	%r73, [%r1+128];
	setp.ge.s32 	%p2, %r11, %r73;
	@%p2 bra 	$L__BB0_5;
	st.shared.u32 	[%r1+128], %r11;
$L__BB0_5:
	ld.shared.u32 	%r110, [%r107];
	ld.shared.u32 	%r74, [%r106+-512];
	add.s32 	%r13, %r74, %r110;
	ld.shared.u32 	%r75, [%r1+8192];
	setp.ge.s32 	%p3, %r13, %r75;
	@%p3 bra 	$L__BB0_7;
	st.shared.u32 	[%r1+8192], %r13;
	ld.shared.u32 	%r110, [%r107];
$L__BB0_7:
	ld.shared.u32 	%r76, [%r106+-384];
	add.s32 	%r16, %r76, %r110;
	ld.shared.u32 	%r77, [%r1+8320];
	setp.ge.s32 	%p4, %r16, %r77;
	@%p4 bra 	$L__BB0_9;
	st.shared.u32 	[%r1+8320], %r16;
$L__BB0_9:
	bar.sync 	0;
	ld.shared.u32 	%r111, [%r107+-8188];
	ld.shared.u32 	%r78, [%r106+-256];
	add.s32 	%r18, %r78, %r111;
	ld.shared.u32 	%r79, [%r1];
	setp.ge.s32 	%p5, %r18, %r79;
	@%p5 bra 	$L__BB0_11;
	st.shared.u32 	[%r1], %r18;
	ld.shared.u32 	%r111, [%r107+-8188];
$L__BB0_11:
	ld.shared.u32 	%r80, [%r106+-128];
	add.s32 	%r21, %r80, %r111;
	ld.shared.u32 	%r81, [%r1+128];
	setp.ge.s32 	%p6, %r21, %r81;
	@%p6 bra 	$L__BB0_13;
	st.shared.u32 	[%r1+128], %r21;
$L__BB0_13:
	ld.shared.u32 	%r112, [%r107+4];
	ld.shared.u32 	%r82, [%r106+-256];
	add.s32 	%r23, %r82, %r112;
	ld.shared.u32 	%r83, [%r1+8192];
	setp.ge.s32 	%p7, %r23, %r83;
	@%p7 bra 	$L__BB0_15;
	st.shared.u32 	[%r1+8192], %r23;
	ld.shared.u32 	%r112, [%r107+4];
$L__BB0_15:
	ld.shared.u32 	%r84, [%r106+-128];
	add.s32 	%r26, %r84, %r112;
	ld.shared.u32 	%r85, [%r1+8320];
	setp.ge.s32 	%p8, %r26, %r85;
	@%p8 bra 	$L__BB0_17;
	st.shared.u32 	[%r1+8320], %r26;
$L__BB0_17:
	bar.sync 	0;
	ld.shared.u32 	%r113, [%r107+-8184];
	ld.shared.u32 	%r86, [%r106];
	add.s32 	%r28, %r86, %r113;
	ld.shared.u32 	%r87, [%r1];
	setp.ge.s32 	%p9, %r28, %r87;
	@%p9 bra 	$L__BB0_19;
	st.shared.u32 	[%r1], %r28;
	ld.shared.u32 	%r113, [%r107+-8184];
$L__BB0_19:
	ld.shared.u32 	%r88, [%r106+128];
	add.s32 	%r31, %r88, %r113;
	ld.shared.u32 	%r89, [%r1+128];
	setp.ge.s32 	%p10, %r31, %r89;
	@%p10 bra 	$L__BB0_21;
	st.shared.u32 	[%r1+128], %r31;
$L__BB0_21:
	ld.shared.u32 	%r114, [%r107+8];
	ld.shared.u32 	%r90, [%r106];
	add.s32 	%r33, %r90, %r114;
	ld.shared.u32 	%r91, [%r1+8192];
	setp.ge.s32 	%p11, %r33, %r91;
	@%p11 bra 	$L__BB0_23;
	st.shared.u32 	[%r1+8192], %r33;
	ld.shared.u32 	%r114, [%r107+8];
$L__BB0_23:
	ld.shared.u32 	%r92, [%r106+128];
	add.s32 	%r36, %r92, %r114;
	ld.shared.u32 	%r93, [%r1+8320];
	setp.ge.s32 	%p12, %r36, %r93;
	@%p12 bra 	$L__BB0_25;
	st.shared.u32 	[%r1+8320], %r36;
$L__BB0_25:
	bar.sync 	0;
	ld.shared.u32 	%r115, [%r107+-8180];
	ld.shared.u32 	%r94, [%r106+256];
	add.s32 	%r38, %r94, %r115;
	ld.shared.u32 	%r95, [%r1];
	setp.ge.s32 	%p13, %r38, %r95;
	@%p13 bra 	$L__BB0_27;
	st.shared.u32 	[%r1], %r38;
	ld.shared.u32 	%r115, [%r107+-8180];
$L__BB0_27:
	ld.shared.u32 	%r96, [%r106+384];
	add.s32 	%r41, %r96, %r115;
	ld.shared.u32 	%r97, [%r1+128];
	setp.ge.s32 	%p14, %r41, %r97;
	@%p14 bra 	$L__BB0_29;
	st.shared.u32 	[%r1+128], %r41;
$L__BB0_29:
	ld.shared.u32 	%r116, [%r107+12];
	ld.shared.u32 	%r98, [%r106+256];
	add.s32 	%r43, %r98, %r116;
	ld.shared.u32 	%r99, [%r1+8192];
	setp.ge.s32 	%p15, %r43, %r99;
	@%p15 bra 	$L__BB0_31;
	st.shared.u32 	[%r1+8192], %r43;
	ld.shared.u32 	%r116, [%r107+12];
$L__BB0_31:
	ld.shared.u32 	%r100, [%r106+384];
	add.s32 	%r46, %r100, %r116;
	ld.shared.u32 	%r101, [%r1+8320];
	setp.ge.s32 	%p16, %r46, %r101;
	@%p16 bra 	$L__BB0_33;
	st.shared.u32 	[%r1+8320], %r46;
$L__BB0_33:
	bar.sync 	0;
	add.s32 	%r108, %r108, 16;
	add.s32 	%r107, %r107, 16;
	add.s32 	%r106, %r106, 1024;
	setp.ne.s32 	%p17, %r108, 8448;
	@%p17 bra 	$L__BB0_1;
	ld.shared.u32 	%r102, [%r1];
	st.global.u32 	[%rd1], %r102;
	ld.shared.u32 	%r103, [%r1+128];
	st.global.u32 	[%rd1+128], %r103;
	ld.shared.u32 	%r104, [%r1+8192];
	st.global.u32 	[%rd2], %r104;
	ld.shared.u32 	%r105, [%r1+8320];
	st.global.u32 	[%rd2+128], %r105;
	ret;

}
	// .globl	_Z15block_FW_Phase2Piii
.visible .entry _Z15block_FW_Phase2Piii(
	.param .u64 .ptr .align 1 _Z15block_FW_Phase2Piii_param_0,
	.param .u32 _Z15block_FW_Phase2Piii_param_1,
	.param .u32 _Z15block_FW_Phase2Piii_param_2
)
{
	.reg .pred 	%p<22>;
	.reg .b16 	%rs<2>;
	.reg .b32 	%r<151>;
	.reg .b64 	%rd<11>;
	// demoted variable
	.shared .align 4 .b8 _ZZ15block_FW_Phase2PiiiE6s_dist[32768];
	ld.param.u64 	%rd3, [_Z15block_FW_Phase2Piii_param_0];
	ld.param.u32 	%r57, [_Z15block_FW_Phase2Piii_param_1];
	ld.param.u32 	%r58, [_Z15block_FW_Phase2Piii_param_2];
	mov.u32 	%r1, %ctaid.y;
	setp.ne.s32 	%p1, %r1, 0;
	@%p1 bra 	$L__BB1_2;
	shl.b32 	%r66, %r58, 6;
	mov.u32 	%r67, %tid.y;
	add.s32 	%r138, %r66, %r67;
	mov.u32 	%r68, %ctaid.x;
	shl.b32 	%r69, %r68, 6;
	mov.u32 	%r70, %tid.x;
	add.s32 	%r71, %r69, %r70;
	setp.lt.u32 	%p3, %r68, %r58;
	selp.b32 	%r72, 0, 64, %p3;
	add.s32 	%r139, %r71, %r72;
	bra.uni 	$L__BB1_3;
$L__BB1_2:
	mov.u32 	%r59, %ctaid.x;
	shl.b32 	%r60, %r59, 6;
	mov.u32 	%r61, %tid.y;
	add.s32 	%r62, %r60, %r61;
	setp.lt.u32 	%p2, %r59, %r58;
	selp.b32 	%r63, 0, 64, %p2;
	add.s32 	%r138, %r62, %r63;
	shl.b32 	%r64, %r58, 6;
	mov.u32 	%r65, %tid.x;
	add.s32 	%r139, %r64, %r65;
$L__BB1_3:
	cvta.to.global.u64 	%rd4, %rd3;
	setp.eq.s32 	%p4, %r1, 0;
	shl.b32 	%r74, %r58, 6;
	mov.u32 	%r75, %tid.y;
	add.s32 	%r76, %r74, %r75;
	mov.u32 	%r77, %tid.x;
	add.s32 	%r78, %r74, %r77;
	mad.lo.s32 	%r79, %r138, %r57, %r139;
	mul.wide.s32 	%rd5, %r79, 4;
	add.s64 	%rd1, %rd4, %rd5;
	ld.global.u32 	%r80, [%rd1];
	shl.b32 	%r81, %r75, 8;
	mov.u32 	%r82, _ZZ15block_FW_Phase2PiiiE6s_dist;
	add.s32 	%r83, %r82, %r81;
	shl.b32 	%r84, %r77, 2;
	add.s32 	%r8, %r83, %r84;
	st.shared.u32 	[%r8], %r80;
	ld.global.u32 	%r85, [%rd1+128];
	st.shared.u32 	[%r8+128], %r85;
	shl.b32 	%r86, %r57, 5;
	add.s32 	%r87, %r79, %r86;
	mul.wide.s32 	%rd6, %r87, 4;
	add.s64 	%rd2, %rd4, %rd6;
	ld.global.u32 	%r88, [%rd2];
	st.shared.u32 	[%r8+8192], %r88;
	ld.global.u32 	%r89, [%rd2+128];
	st.shared.u32 	[%r8+8320], %r89;
	mad.lo.s32 	%r90, %r76, %r57, %r78;
	mul.wide.s32 	%rd7, %r90, 4;
	add.s64 	%rd8, %rd4, %rd7;
	ld.global.u32 	%r91, [%rd8];
	st.shared.u32 	[%r8+16384], %r91;
	ld.global.u32 	%r92, [%rd8+128];
	st.shared.u32 	[%r8+16512], %r92;
	add.s32 	%r93, %r90, %r86;
	mul.wide.s32 	%rd9, %r93, 4;
	add.s64 	%rd10, %rd4, %rd9;
	ld.global.u32 	%r94, [%rd10];
	st.shared.u32 	[%r8+24576], %r94;
	ld.global.u32 	%r95, [%rd10+128];
	st.shared.u32 	[%r8+24704], %r95;
	bar.sync 	0;
	selp.u16 	%rs1, 1, 0, %p4;
	mul.wide.u16 	%r96, %rs1, 16384;
	add.s32 	%r97, %r96, %r81;
	add.s32 	%r98, %r97, %r82;
	add.s32 	%r141, %r98, 8192;
	shl.b32 	%r99, %r1, 14;
	or.b32  	%r100, %r99, %r84;
	add.s32 	%r101, %r100, %r82;
	add.s32 	%r140, %r101, 512;
	mov.b32 	%r142, 8192;
$L__BB1_4:
	ld.shared.u32 	%r143, [%r141+-8192];
	ld.shared.u32 	%r102, [%r140+-512];
	add.s32 	%r15, %r102, %r143;
	ld.shared.u32 	%r103, [%r8];
	setp.ge.s32 	%p5, %r15, %r103;
	@%p5 bra 	$L__BB1_6;
	st.shared.u32 	[%r8], %r15;
	ld.shared.u32 	%r143, [%r141+-8192];
$L__BB1_6:
	ld.shared.u32 	%r104, [%r140+-384];
	add.s32 	%r18, %r104, %r143;
	ld.shared.u32 	%r105, [%r8+128];
	setp.ge.s32 	%p6, %r18, %r105;
	@%p6 bra 	$L__BB1_8;
	st.shared.u32 	[%r8+128], %r18;
$L__BB1_8:
	ld.shared.u32 	%r144, [%r141];
	ld.shared.u32 	%r106, [%r140+-512];
	add.s32 	%r20, %r106, %r144;
	ld.shared.u32 	%r107, [%r8+8192];
	setp.ge.s32 	%p7, %r20, %r107;
	@%p7 bra 	$L__BB1_10;
	st.shared.u32 	[%r8+8192], %r20;
	ld.shared.u32 	%r144, [%r141];
$L__BB1_10:
	ld.shared.u32 	%r108, [%r140+-384];
	add.s32 	%r23, %r108, %r144;
	ld.shared.u32 	%r109, [%r8+8320];
	setp.ge.s32 	%p8, %r23, %r109;
	@%p8 bra 	$L__BB1_12;
	st.shared.u32 	[%r8+8320], %r23;
$L__BB1_12:
	bar.sync 	0;
	ld.shared.u32 	%r145, [%r141+-8188];
	ld.shared.u32 	%r110, [%r140+-256];
	add.s32 	%r25, %r110, %r145;
	ld.shared.u32 	%r111, [%r8];
	setp.ge.s32 	%p9, %r25, %r111;
	@%p9 bra 	$L__BB1_14;
	st.shared.u32 	[%r8], %r25;
	ld.shared.u32 	%r145, [%r141+-8188];
$L__BB1_14:
	ld.shared.u32 	%r112, [%r140+-128];
	add.s32 	%r28, %r112, %r145;
	ld.shared.u32 	%r113, [%r8+128];
	setp.ge.s32 	%p10, %r28, %r113;
	@%p10 bra 	$L__BB1_16;
	st.shared.u32 	[%r8+128], %r28;
$L__BB1_16:
	ld.shared.u32 	%r146, [%r141+4];
	ld.shared.u32 	%r114, [%r140+-256];
	add.s32 	%r30, %r114, %r146;
	ld.shared.u32 	%r115, [%r8+8192];
	setp.ge.s32 	%p11, %r30, %r115;
	@%p11 bra 	$L__BB1_18;
	st.shared.u32 	[%r8+8192], %r30;
	ld.shared.u32 	%r146, [%r141+4];
$L__BB1_18:
	ld.shared.u32 	%r116, [%r140+-128];
	add.s32 	%r33, %r116, %r146;
	ld.shared.u32 	%r117, [%r8+8320];
	setp.ge.s32 	%p12, %r33, %r117;
	@%p12 bra 	$L__BB1_20;
	st.shared.u32 	[%r8+8320], %r33;
$L__BB1_20:
	bar.sync 	0;
	ld.shared.u32 	%r147, [%r141+-8184];
	ld.shared.u32 	%r118, [%r140];
	add.s32 	%r35, %r118, %r147;
	ld.shared.u32 	%r119, [%r8];
	setp.ge.s32 	%p13, %r35, %r119;
	@%p13 bra 	$L__BB1_22;
	st.shared.u32 	[%r8], %r35;
	ld.shared.u32 	%r147, [%r141+-8184];
$L__BB1_22:
	ld.shared.u32 	%r120, [%r140+128];
	add.s32 	%r38, %r120, %r147;
	ld.shared.u32 	%r121, [%r8+128];
	setp.ge.s32 	%p14, %r38, %r121;
	@%p14 bra 	$L__BB1_24;
	st.shared.u32 	[%r8+128], %r38;
$L__BB1_24:
	ld.shared.u32 	%r148, [%r141+8];
	ld.shared.u32 	%r122, [%r140];
	add.s32 	%r40, %r122, %r148;
	ld.shared.u32 	%r123, [%r8+8192];
	setp.ge.s32 	%p15, %r40, %r123;
	@%p15 bra 	$L__BB1_26;
	st.shared.u32 	[%r8+8192], %r40;
	ld.shared.u32 	%r148, [%r141+8];
$L__BB1_26:
	ld.shared.u32 	%r124, [%r140+128];
	add.s32 	%r43, %r124, %r148;
	ld.shared.u32 	%r125, [%r8+8320];
	setp.ge.s32 	%p16, %r43, %r125;
	@%p16 bra 	$L__BB1_28;
	st.shared.u32 	[%r8+8320], %r43;
$L__BB1_28:
	bar.sync 	0;
	ld.shared.u32 	%r149, [%r141+-8180];
	ld.shared.u32 	%r126, [%r140+256];
	add.s32 	%r45, %r126, %r149;
	ld.shared.u32 	%r127, [%r8];
	setp.ge.s32 	%p17, %r45, %r127;
	@%p17 bra 	$L__BB1_30;
	st.shared.u32 	[%r8], %r45;
	ld.shared.u32 	%r149, [%r141+-8180];
$L__BB1_30:
	ld.shared.u32 	%r128, [%r140+384];
	add.s32 	%r48, %r128, %r149;
	ld.shared.u32 	%r129, [%r8+128];
	setp.ge.s32 	%p18, %r48, %r129;
	@%p18 bra 	$L__BB1_32;
	st.shared.u32 	[%r8+128], %r48;
$L__BB1_32:
	ld.shared.u32 	%r150, [%r141+12];
	ld.shared.u32 	%r130, [%r140+256];
	add.s32 	%r50, %r130, %r150;
	ld.shared.u32 	%r131, [%r8+8192];
	setp.ge.s32 	%p19, %r50, %r131;
	@%p19 bra 	$L__BB1_34;
	st.shared.u32 	[%r8+8192], %r50;
	ld.shared.u32 	%r150, [%r141+12];
$L__BB1_34:
	ld.shared.u32 	%r132, [%r140+384];
	add.s32 	%r53, %r132, %r150;
	ld.shared.u32 	%r133, [%r8+8320];
	setp.ge.s32 	%p20, %r53, %r133;
	@%p20 bra 	$L__BB1_36;
	st.shared.u32 	[%r8+8320], %r53;
$L__BB1_36:
	bar.sync 	0;
	add.s32 	%r142, %r142, 16;
	add.s32 	%r141, %r141, 16;
	add.s32 	%r140, %r140, 1024;
	setp.ne.s32 	%p21, %r142, 8448;
	@%p21 bra 	$L__BB1_4;
	ld.shared.u32 	%r134, [%r8];
	st.global.u32 	[%rd1], %r134;
	ld.shared.u32 	%r135, [%r8+128];
	st.global.u32 	[%rd1+128], %r135;
	ld.shared.u32 	%r136, [%r8+8192];
	st.global.u32 	[%rd2], %r136;
	ld.shared.u32 	%r137, [%r8+8320];
	st.global.u32 	[%rd2+128], %r137;
	ret;

}
	// .globl	_Z15block_FW_Phase3Piii
.visible .entry _Z15block_FW_Phase3Piii(
	.param .u64 .ptr .align 1 _Z15block_FW_Phase3Piii_param_0,
	.param .u32 _Z15block_FW_Phase3Piii_param_1,
	.param .u32 _Z15block_FW_Phase3Piii_param_2
)
{
	.reg .pred 	%p<4>;
	.reg .b32 	%r<161>;
	.reg .b64 	%rd<15>;
	// demoted variable
	.shared .align 4 .b8 _ZZ15block_FW_Phase3PiiiE6s_dist[32768];
	ld.param.u64 	%rd3, [_Z15block_FW_Phase3Piii_param_0];
	ld.param.u32 	%r22, [_Z15block_FW_Phase3Piii_param_1];
	ld.param.u32 	%r23, [_Z15block_FW_Phase3Piii_param_2];
	cvta.to.global.u64 	%rd4, %rd3;
	mov.u32 	%r24, %ctaid.y;
	shl.b32 	%r25, %r24, 6;
	mov.u32 	%r26, %tid.y;
	add.s32 	%r27, %r25, %r26;
	setp.lt.u32 	%p1, %r24, %r23;
	selp.b32 	%r28, 0, 64, %p1;
	add.s32 	%r29, %r27, %r28;
	mov.u32 	%r30, %ctaid.x;
	shl.b32 	%r31, %r30, 6;
	mov.u32 	%r32, %tid.x;
	add.s32 	%r33, %r31, %r32;
	setp.lt.u32 	%p2, %r30, %r23;
	selp.b32 	%r34, 0, 64, %p2;
	add.s32 	%r35, %r33, %r34;
	shl.b32 	%r36, %r23, 6;
	add.s32 	%r37, %r36, %r26;
	add.s32 	%r38, %r36, %r32;
	mad.lo.s32 	%r39, %r37, %r22, %r35;
	mul.wide.s32 	%rd5, %r39, 4;
	add.s64 	%rd6, %rd4, %rd5;
	ld.global.u32 	%r40, [%rd6];
	shl.b32 	%r41, %r26, 8;
	mov.u32 	%r42, _ZZ15block_FW_Phase3PiiiE6s_dist;
	add.s32 	%r43, %r42, %r41;
	shl.b32 	%r44, %r32, 2;
	add.s32 	%r45, %r43, %r44;
	st.shared.u32 	[%r45], %r40;
	ld.global.u32 	%r46, [%rd6+128];
	st.shared.u32 	[%r45+128], %r46;
	shl.b32 	%r47, %r22, 5;
	add.s32 	%r48, %r39, %r47;
	mul.wide.s32 	%rd7, %r48, 4;
	add.s64 	%rd8, %rd4, %rd7;
	ld.global.u32 	%r49, [%rd8];
	st.shared.u32 	[%r45+8192], %r49;
	ld.global.u32 	%r50, [%rd8+128];
	st.shared.u32 	[%r45+8320], %r50;
	mul.lo.s32 	%r51, %r29, %r22;
	add.s32 	%r52, %r51, %r38;
	mul.wide.s32 	%rd9, %r52, 4;
	add.s64 	%rd10, %rd4, %rd9;
	ld.global.u32 	%r53, [%rd10];
	st.shared.u32 	[%r45+16384], %r53;
	ld.global.u32 	%r54, [%rd10+128];
	st.shared.u32 	[%r45+16512], %r54;
	add.s32 	%r55, %r51, %r47;
	add.s32 	%r56, %r55, %r38;
	mul.wide.s32 	%rd11, %r56, 4;
	add.s64 	%rd12, %rd4, %rd11;
	ld.global.u32 	%r57, [%rd12];
	st.shared.u32 	[%r45+24576], %r57;
	ld.global.u32 	%r58, [%rd12+128];
	st.shared.u32 	[%r45+24704], %r58;
	bar.sync 	0;
	add.s32 	%r59, %r51, %r35;
	mul.wide.s32 	%rd13, %r59, 4;
	add.s64 	%rd1, %rd4, %rd13;
	add.s32 	%r60, %r55, %r35;
	mul.wide.s32 	%rd14, %r60, 4;
	add.s64 	%rd2, %rd4, %rd14;
	ld.global.u32 	%r157, [%rd2+128];
	ld.global.u32 	%r158, [%rd2];
	ld.global.u32 	%r159, [%rd1+128];
	ld.global.u32 	%r160, [%rd1];
	add.s32 	%r155, %r43, 24604;
	add.s32 	%r61, %r44, %r42;
	add.s32 	%r154, %r61, 1024;
	mov.b32 	%r156, 16384;
$L__BB2_1:
	ld.shared.u32 	%r62, [%r155+-8220];
	ld.shared.u32 	%r63, [%r154+-1024];
	add.s32 	%r64, %r63, %r62;
	min.s32 	%r65, %r64, %r160;
	ld.shared.u32 	%r66, [%r154+-896];
	add.s32 	%r67, %r66, %r62;
	min.s32 	%r68, %r67, %r159;
	ld.shared.u32 	%r69, [%r155+-28];
	add.s32 	%r70, %r63, %r69;
	min.s32 	%r71, %r70, %r158;
	add.s32 	%r72, %r66, %r69;
	min.s32 	%r73, %r72, %r157;
	ld.shared.u32 	%r74, [%r155+-8216];
	ld.shared.u32 	%r75, [%r154+-768];
	add.s32 	%r76, %r75, %r74;
	min.s32 	%r77, %r76, %r65;
	ld.shared.u32 	%r78, [%r154+-640];
	add.s32 	%r79, %r78, %r74;
	min.s32 	%r80, %r79, %r68;
	ld.shared.u32 	%r81, [%r155+-24];
	add.s32 	%r82, %r75, %r81;
	min.s32 	%r83, %r82, %r71;
	add.s32 	%r84, %r78, %r81;
	min.s32 	%r85, %r84, %r73;
	ld.shared.u32 	%r86, [%r155+-8212];
	ld.shared.u32 	%r87, [%r154+-512];
	add.s32 	%r88, %r87, %r86;
	min.s32 	%r89, %r88, %r77;
	ld.shared.u32 	%r90, [%r154+-384];
	add.s32 	%r91, %r90, %r86;
	min.s32 	%r92, %r91, %r80;
	ld.shared.u32 	%r93, [%r155+-20];
	add.s32 	%r94, %r87, %r93;
	min.s32 	%r95, %r94, %r83;
	add.s32 	%r96, %r90, %r93;
	min.s32 	%r97, %r96, %r85;
	ld.shared.u32 	%r98, [%r155+-8208];
	ld.shared.u32 	%r99, [%r154+-256];
	add.s32 	%r100, %r99, %r98;
	min.s32 	%r101, %r100, %r89;
	ld.shared.u32 	%r102, [%r154+-128];
	add.s32 	%r103, %r102, %r98;
	min.s32 	%r104, %r103, %r92;
	ld.shared.u32 	%r105, [%r155+-16];
	add.s32 	%r106, %r99, %r105;
	min.s32 	%r107, %r106, %r95;
	add.s32 	%r108, %r102, %r105;
	min.s32 	%r109, %r108, %r97;
	ld.shared.u32 	%r110, [%r155+-8204];
	ld.shared.u32 	%r111, [%r154];
	add.s32 	%r112, %r111, %r110;
	min.s32 	%r113, %r112, %r101;
	ld.shared.u32 	%r114, [%r154+128];
	add.s32 	%r115, %r114, %r110;
	min.s32 	%r116, %r115, %r104;
	ld.shared.u32 	%r117, [%r155+-12];
	add.s32 	%r118, %r111, %r117;
	min.s32 	%r119, %r118, %r107;
	add.s32 	%r120, %r114, %r117;
	min.s32 	%r121, %r120, %r109;
	ld.shared.u32 	%r122, [%r155+-8200];
	ld.shared.u32 	%r123, [%r154+256];
	add.s32 	%r124, %r123, %r122;
	min.s32 	%r125, %r124, %r113;
	ld.shared.u32 	%r126, [%r154+384];
	add.s32 	%r127, %r126, %r122;
	min.s32 	%r128, %r127, %r116;
	ld.shared.u32 	%r129, [%r155+-8];
	add.s32 	%r130, %r123, %r129;
	min.s32 	%r131, %r130, %r119;
	add.s32 	%r132, %r126, %r129;
	min.s32 	%r133, %r132, %r121;
	ld.shared.u32 	%r134, [%r155+-8196];
	ld.shared.u32 	%r135, [%r154+512];
	add.s32 	%r136, %r135, %r134;
	min.s32 	%r137, %r136, %r125;
	ld.shared.u32 	%r138, [%r154+640];
	add.s32 	%r139, %r138, %r134;
	min.s32 	%r140, %r139, %r128;
	ld.shared.u32 	%r141, [%r155+-4];
	add.s32 	%r142, %r135, %r141;
	min.s32 	%r143, %r142, %r131;
	add.s32 	%r144, %r138, %r141;
	min.s32 	%r145, %r144, %r133;
	ld.shared.u32 	%r146, [%r155+-8192];
	ld.shared.u32 	%r147, [%r154+768];
	add.s32 	%r148, %r147, %r146;
	min.s32 	%r160, %r148, %r137;
	ld.shared.u32 	%r149, [%r154+896];
	add.s32 	%r150, %r149, %r146;
	min.s32 	%r159, %r150, %r140;
	ld.shared.u32 	%r151, [%r155];
	add.s32 	%r152, %r147, %r151;
	min.s32 	%r158, %r152, %r143;
	add.s32 	%r153, %r149, %r151;
	min.s32 	%r157, %r153, %r145;
	add.s32 	%r156, %r156, 32;
	add.s32 	%r155, %r155, 32;
	add.s32 	%r154, %r154, 2048;
	setp.ne.s32 	%p3, %r156, 16640;
	@%p3 bra 	$L__BB2_1;
	st.global.u32 	[%rd1], %r160;
	st.global.u32 	[%rd1+128], %r159;
	st.global.u32 	[%rd2], %r158;
	st.global.u32 	[%rd2+128], %r157;
	ret;

}


// ===== COMPILED SASS (sm_100) =====

	.target	sm_100

	.elftype	@"ET_EXEC"


//--------------------- .note.nv.tkinfo           --------------------------
	.section	.note.nv.tkinfo,"",@"SHT_NOTE"
	.sectionflags	@"SHF_NOTE_NV_TKINFO"
	.tkinfo
        /*0018*/ 	.word	0x00000002
        /*0030*/ 	.string	""
        /*0030*/ 	.string	"ptxas"
        /*0030*/ 	.string	"Cuda compilation tools, release 13.0, V13.0.88"
        /*0030*/ 	.string	"Build cuda_13.0.r13.0/compiler.36424714_0"
        /*0030*/ 	.string	"-arch sm_100 -m 64 "



//--------------------- .note.nv.cuinfo           --------------------------
	.section	.note.nv.cuinfo,"",@"SHT_NOTE"
	.sectionflags	@"SHF_NOTE_NV_CUINFO"
        /*0018*/ 	.short	0x0002
        /*001a*/ 	.short	0x0064
        /*001c*/ 	.short	0x0082
	.zero		2


//--------------------- .nv.info                  --------------------------
	.section	.nv.info,"",@"SHT_CUDA_INFO"
	.align	4


	//----- nvinfo : EIATTR_REGCOUNT
	.align		4
        /*0000*/ 	.byte	0x04, 0x2f
        /*0002*/ 	.short	(.L_1 - .L_0)
	.align		4
.L_0:
        /*0004*/ 	.word	index@(_Z15block_FW_Phase1Piii)
        /*0008*/ 	.word	0x00000012


	//----- nvinfo : EIATTR_FRAME_SIZE
	.align		4
.L_1:
        /*000c*/ 	.byte	0x04, 0x11
        /*000e*/ 	.short	(.L_3 - .L_2)
	.align		4
.L_2:
        /*0010*/ 	.word	index@(_Z15block_FW_Phase1Piii)
        /*0014*/ 	.word	0x00000000


	//----- nvinfo : EIATTR_REGCOUNT
	.align		4
.L_3:
        /*0018*/ 	.byte	0x04, 0x2f
        /*001a*/ 	.short	(.L_5 - .L_4)
	.align		4
.L_4:
        /*001c*/ 	.word	index@(_Z15block_FW_Phase2Piii)
        /*0020*/ 	.word	0x0000001e


	//----- nvinfo : EIATTR_FRAME_SIZE
	.align		4
.L_5:
        /*0024*/ 	.byte	0x04, 0x11
        /*0026*/ 	.short	(.L_7 - .L_6)
	.align		4
.L_6:
        /*0028*/ 	.word	index@(_Z15block_FW_Phase2Piii)
        /*002c*/ 	.word	0x00000000


	//----- nvinfo : EIATTR_REGCOUNT
	.align		4
.L_7:
        /*0030*/ 	.byte	0x04, 0x2f
        /*0032*/ 	.short	(.L_9 - .L_8)
	.align		4
.L_8:
        /*0034*/ 	.word	index@(_Z15block_FW_Phase3Piii)
        /*0038*/ 	.word	0x00000020


	//----- nvinfo : EIATTR_FRAME_SIZE
	.align		4
.L_9:
        /*003c*/ 	.byte	0x04, 0x11
        /*003e*/ 	.short	(.L_11 - .L_10)
	.align		4
.L_10:
        /*0040*/ 	.word	index@(_Z15block_FW_Phase3Piii)
        /*0044*/ 	.word	0x00000000


	//----- nvinfo : EIATTR_MIN_STACK_SIZE
	.align		4
.L_11:
        /*0048*/ 	.byte	0x04, 0x12
        /*004a*/ 	.short	(.L_13 - .L_12)
	.align		4
.L_12:
        /*004c*/ 	.word	index@(_Z15block_FW_Phase3Piii)
        /*0050*/ 	.word	0x00000000


	//----- nvinfo : EIATTR_MIN_STACK_SIZE
	.align		4
.L_13:
        /*0054*/ 	.byte	0x04, 0x12
        /*0056*/ 	.short	(.L_15 - .L_14)
	.align		4
.L_14:
        /*0058*/ 	.word	index@(_Z15block_FW_Phase2Piii)
        /*005c*/ 	.word	0x00000000


	//----- nvinfo : EIATTR_MIN_STACK_SIZE
	.align		4
.L_15:
        /*0060*/ 	.byte	0x04, 0x12
        /*0062*/ 	.short	(.L_17 - .L_16)
	.align		4
.L_16:
        /*0064*/ 	.word	index@(_Z15block_FW_Phase1Piii)
        /*0068*/ 	.word	0x00000000
.L_17:


//--------------------- .nv.compat                --------------------------
	.section	.nv.compat,"",@"SHT_CUDA_COMPAT_INFO"
	.align	4
        /*0000*/ 	.byte	0x02, 0x09, 0x00, 0x00, 0x02, 0x02, 0x01, 0x00, 0x02, 0x05, 0x05, 0x00, 0x03, 0x07, 0x01, 0x01
        /*0010*/ 	.byte	0x02, 0x03, 0x00, 0x00, 0x02, 0x06, 0x01, 0x00, 0x04, 0x0b, 0x08, 0x00, 0x09, 0x00, 0x00, 0x00
        /*0020*/ 	.byte	0x00, 0x00, 0x00, 0x00


//--------------------- .nv.info._Z15block_FW_Phase3Piii --------------------------
	.section	.nv.info._Z15block_FW_Phase3Piii,"",@"SHT_CUDA_INFO"
	.sectionflags	@""
	.align	4


	//----- nvinfo : EIATTR_CUDA_API_VERSION
	.align		4
        /*0000*/ 	.byte	0x04, 0x37
        /*0002*/ 	.short	(.L_19 - .L_18)
.L_18:
        /*0004*/ 	.word	0x00000082


	//----- nvinfo : EIATTR_KPARAM_INFO
	.align		4
.L_19:
        /*0008*/ 	.byte	0x04, 0x17
        /*000a*/ 	.short	(.L_21 - .L_20)
.L_20:
        /*000c*/ 	.word	0x00000000
        /*0010*/ 	.short	0x0002
        /*0012*/ 	.short	0x000c
        /*0014*/ 	.byte	0x00, 0xf0, 0x11, 0x00


	//----- nvinfo : EIATTR_KPARAM_INFO
	.align		4
.L_21:
        /*0018*/ 	.byte	0x04, 0x17
        /*001a*/ 	.short	(.L_23 - .L_22)
.L_22:
        /*001c*/ 	.word	0x00000000
        /*0020*/ 	.short	0x0001
        /*0022*/ 	.short	0x0008
        /*0024*/ 	.byte	0x00, 0xf0, 0x11, 0x00


	//----- nvinfo : EIATTR_KPARAM_INFO
	.align		4
.L_23:
        /*0028*/ 	.byte	0x04, 0x17
        /*002a*/ 	.short	(.L_25 - .L_24)
.L_24:
        /*002c*/ 	.word	0x00000000
        /*0030*/ 	.short	0x0000
        /*0032*/ 	.short	0x0000
        /*0034*/ 	.byte	0x00, 0xf5, 0x21, 0x00


	//----- nvinfo : EIATTR_SPARSE_MMA_MASK
	.align		4
.L_25:
        /*0038*/ 	.byte	0x03, 0x50
        /*003a*/ 	.short	0x0000


	//----- nvinfo : EIATTR_MAXREG_COUNT
	.align		4
        /*003c*/ 	.byte	0x03, 0x1b
        /*003e*/ 	.short	0x00ff


	//----- nvinfo : EIATTR_NUM_BARRIERS
	.align		4
        /*0040*/ 	.byte	0x02, 0x4c
        /*0042*/ 	.byte	0x01
	.zero		1


	//----- nvinfo : EIATTR_MERCURY_ISA_VERSION
	.align		4
        /*0044*/ 	.byte	0x03, 0x5f
        /*0046*/ 	.short	0x0101


	//----- nvinfo : EIATTR_VRC_CTA_INIT_COUNT
	.align		4
        /*0048*/ 	.byte	0x02, 0x4a
	.zero		1
	.zero		1


	//----- nvinfo : EIATTR_EXIT_INSTR_OFFSETS
	.align		4
        /*004c*/ 	.byte	0x04, 0x1c
        /*004e*/ 	.short	(.L_27 - .L_26)


	//   ....[0]....
.L_26:
        /*0050*/ 	.word	0x00000870


	//----- nvinfo : EIATTR_CBANK_PARAM_SIZE
	.align		4
.L_27:
        /*0054*/ 	.byte	0x03, 0x19
        /*0056*/ 	.short	0x0010


	//----- nvinfo : EIATTR_PARAM_CBANK
	.align		4
        /*0058*/ 	.byte	0x04, 0x0a
        /*005a*/ 	.short	(.L_29 - .L_28)
	.align		4
.L_28:
        /*005c*/ 	.word	index@(.nv.constant0._Z15block_FW_Phase3Piii)
        /*0060*/ 	.short	0x0380
        /*0062*/ 	.short	0x0010


	//----- nvinfo : EIATTR_SW_WAR
	.align		4
.L_29:
        /*0064*/ 	.byte	0x04, 0x36
        /*0066*/ 	.short	(.L_31 - .L_30)
.L_30:
        /*0068*/ 	.word	0x00000008
.L_31:


//--------------------- .nv.info._Z15block_FW_Phase2Piii --------------------------
	.section	.nv.info._Z15block_FW_Phase2Piii,"",@"SHT_CUDA_INFO"
	.sectionflags	@""
	.align	4


	//----- nvinfo : EIATTR_CUDA_API_VERSION
	.align		4
        /*0000*/ 	.byte	0x04, 0x37
        /*0002*/ 	.short	(.L_33 - .L_32)
.L_32:
        /*0004*/ 	.word	0x00000082


	//----- nvinfo : EIATTR_KPARAM_INFO
	.align		4
.L_33:
        /*0008*/ 	.byte	0x04, 0x17
        /*000a*/ 	.short	(.L_35 - .L_34)
.L_34:
        /*000c*/ 	.word	0x00000000
        /*0010*/ 	.short	0x0002
        /*0012*/ 	.short	0x000c
        /*0014*/ 	.byte	0x00, 0xf0, 0x11, 0x00


	//----- nvinfo : EIATTR_KPARAM_INFO
	.align		4
.L_35:
        /*0018*/ 	.byte	0x04, 0x17
        /*001a*/ 	.short	(.L_37 - .L_36)
.L_36:
        /*001c*/ 	.word	0x00000000
        /*0020*/ 	.short	0x0001
        /*0022*/ 	.short	0x0008
        /*0024*/ 	.byte	0x00, 0xf0, 0x11, 0x00


	//----- nvinfo : EIATTR_KPARAM_INFO
	.align		4
.L_37:
        /*0028*/ 	.byte	0x04, 0x17
        /*002a*/ 	.short	(.L_39 - .L_38)
.L_38:
        /*002c*/ 	.word	0x00000000
        /*0030*/ 	.short	0x0000
        /*0032*/ 	.short	0x0000
        /*0034*/ 	.byte	0x00, 0xf5, 0x21, 0x00


	//----- nvinfo : EIATTR_SPARSE_MMA_MASK
	.align		4
.L_39:
        /*0038*/ 	.byte	0x03, 0x50
        /*003a*/ 	.short	0x0000


	//----- nvinfo : EIATTR_MAXREG_COUNT
	.align		4
        /*003c*/ 	.byte	0x03, 0x1b
        /*003e*/ 	.short	0x00ff


	//----- nvinfo : EIATTR_NUM_BARRIERS
	.align		4
        /*0040*/ 	.byte	0x02, 0x4c
        /*0042*/ 	.byte	0x01
	.zero		1


	//----- nvinfo : EIATTR_MERCURY_ISA_VERSION
	.align		4
        /*0044*/ 	.byte	0x03, 0x5f
        /*0046*/ 	.short	0x0101


	//----- nvinfo : EIATTR_VRC_CTA_INIT_COUNT
	.align		4
        /*0048*/ 	.byte	0x02, 0x4a
	.zero		1
	.zero		1


	//----- nvinfo : EIATTR_EXIT_INSTR_OFFSETS
	.align		4
        /*004c*/ 	.byte	0x04, 0x1c
        /*004e*/ 	.short	(.L_41 - .L_40)


	//   ....[0]....
.L_40:
        /*0050*/ 	.word	0x00000b50


	//----- nvinfo : EIATTR_CBANK_PARAM_SIZE
	.align		4
.L_41:
        /*0054*/ 	.byte	0x03, 0x19
        /*0056*/ 	.short	0x0010


	//----- nvinfo : EIATTR_PARAM_CBANK
	.align		4
        /*0058*/ 	.byte	0x04, 0x0a
        /*005a*/ 	.short	(.L_43 - .L_42)
	.align		4
.L_42:
        /*005c*/ 	.word	index@(.nv.constant0._Z15block_FW_Phase2Piii)
        /*0060*/ 	.short	0x0380
        /*0062*/ 	.short	0x0010


	//----- nvinfo : EIATTR_SW_WAR
	.align		4
.L_43:
        /*0064*/ 	.byte	0x04, 0x36
        /*0066*/ 	.short	(.L_45 - .L_44)
.L_44:
        /*0068*/ 	.word	0x00000008
.L_45:


//--------------------- .nv.info._Z15block_FW_Phase1Piii --------------------------
	.section	.nv.info._Z15block_FW_Phase1Piii,"",@"SHT_CUDA_INFO"
	.sectionflags	@""
	.align	4


	//----- nvinfo : EIATTR_CUDA_API_VERSION
	.align		4
        /*0000*/ 	.byte	0x04, 0x37
        /*0002*/ 	.short	(.L_47 - .L_46)
.L_46:
        /*0004*/ 	.word	0x00000082


	//----- nvinfo : EIATTR_KPARAM_INFO
	.align		4
.L_47:
        /*0008*/ 	.byte	0x04, 0x17
        /*000a*/ 	.short	(.L_49 - .L_48)
.L_48:
        /*000c*/ 	.word	0x00000000
        /*0010*/ 	.short	0x0002
        /*0012*/ 	.short	0x000c
        /*0014*/ 	.byte	0x00, 0xf0, 0x11, 0x00


	//----- nvinfo : EIATTR_KPARAM_INFO
	.align		4
.L_49:
        /*0018*/ 	.byte	0x04, 0x17
        /*001a*/ 	.short	(.L_51 - .L_50)
.L_50:
        /*001c*/ 	.word	0x00000000
        /*0020*/ 	.short	0x0001
        /*0022*/ 	.short	0x0008
        /*0024*/ 	.byte	0x00, 0xf0, 0x11, 0x00


	//----- nvinfo : EIATTR_KPARAM_INFO
	.align		4
.L_51:
        /*0028*/ 	.byte	0x04, 0x17
        /*002a*/ 	.short	(.L_53 - .L_52)
.L_52:
        /*002c*/ 	.word	0x00000000
        /*0030*/ 	.short	0x0000
        /*0032*/ 	.short	0x0000
        /*0034*/ 	.byte	0x00, 0xf5, 0x21, 0x00


	//----- nvinfo : EIATTR_SPARSE_MMA_MASK
	.align		4
.L_53:
        /*0038*/ 	.byte	0x03, 0x50
        /*003a*/ 	.short	0x0000


	//----- nvinfo : EIATTR_MAXREG_COUNT
	.align		4
        /*003c*/ 	.byte	0x03, 0x1b
        /*003e*/ 	.short	0x00ff


	//----- nvinfo : EIATTR_NUM_BARRIERS
	.align		4
        /*0040*/ 	.byte	0x02, 0x4c
        /*0042*/ 	.byte	0x01
	.zero		1


	//----- nvinfo : EIATTR_MERCURY_ISA_VERSION
	.align		4
        /*0044*/ 	.byte	0x03, 0x5f
        /*0046*/ 	.short	0x0101


	//----- nvinfo : EIATTR_VRC_CTA_INIT_COUNT
	.align		4
        /*0048*/ 	.byte	0x02, 0x4a
	.zero		1
	.zero		1


	//----- nvinfo : EIATTR_EXIT_INSTR_OFFSETS
	.align		4
        /*004c*/ 	.byte	0x04, 0x1c
        /*004e*/ 	.short	(.L_55 - .L_54)


	//   ....[0]....
.L_54:
        /*0050*/ 	.word	0x000008f0


	//----- nvinfo : EIATTR_CBANK_PARAM_SIZE
	.align		4
.L_55:
        /*0054*/ 	.byte	0x03, 0x19
        /*0056*/ 	.short	0x0010


	//----- nvinfo : EIATTR_PARAM_CBANK
	.align		4
        /*0058*/ 	.byte	0x04, 0x0a
        /*005a*/ 	.short	(.L_57 - .L_56)
	.align		4
.L_56:
        /*005c*/ 	.word	index@(.nv.constant0._Z15block_FW_Phase1Piii)
        /*0060*/ 	.short	0x0380
        /*0062*/ 	.short	0x0010


	//----- nvinfo : EIATTR_SW_WAR
	.align		4
.L_57:
        /*0064*/ 	.byte	0x04, 0x36
        /*0066*/ 	.short	(.L_59 - .L_58)
.L_58:
        /*0068*/ 	.word	0x00000008
.L_59:


//--------------------- .nv.callgraph             --------------------------
	.section	.nv.callgraph,"",@"SHT_CUDA_CALLGRAPH"
	.align	4
	.sectionentsize	8
	.align		4
        /*0000*/ 	.word	0x00000000
	.align		4
        /*0004*/ 	.word	0xffffffff
	.align		4
        /*0008*/ 	.word	0x00000000
	.align		4
        /*000c*/ 	.word	0xfffffffe
	.align		4
        /*0010*/ 	.word	0x00000000
	.align		4
        /*0014*/ 	.word	0xfffffffd
	.align		4
        /*0018*/ 	.word	0x00000000
	.align		4
        /*001c*/ 	.word	0xfffffffc


//--------------------- .text._Z15block_FW_Phase3Piii --------------------------
	.section	.text._Z15block_FW_Phase3Piii,"ax",@progbits
	.align	128
        .global         _Z15block_FW_Phase3Piii
        .type           _Z15block_FW_Phase3Piii,@function
        .size           _Z15block_FW_Phase3Piii,(.L_x_8 - _Z15block_FW_Phase3Piii)
        .other          _Z15block_FW_Phase3Piii,@"STO_CUDA_ENTRY STV_DEFAULT"
_Z15block_FW_Phase3Piii:
.text._Z15block_FW_Phase3Piii:
[----:B------:R-:W-:Y:S01]  /*0000*/  LDC R1, c[0x0][0x37c] ;  /* 0x0000df00ff017b82 */ /* 0x000fe20000000800 */
[----:B------:R-:W0:Y:S07]  /*0010*/  S2R R10, SR_CTAID.X ;  /* 0x00000000000a7919 */ /* 0x000e2e0000002500 */
[----:B------:R-:W0:Y:S01]  /*0020*/  LDC.64 R6, c[0x0][0x388] ;  /* 0x0000e200ff067b82 */ /* 0x000e220000000a00 */
[----:B------:R-:W1:Y:S01]  /*0030*/  LDCU.64 UR6, c[0x0][0x358] ;  /* 0x00006b00ff0677ac */ /* 0x000e620008000a00 */
[----:B------:R-:W2:Y:S01]  /*0040*/  S2R R8, SR_CTAID.Y ;  /* 0x0000000000087919 */ /* 0x000ea20000002600 */
[----:B------:R-:W3:Y:S05]  /*0050*/  S2R R0, SR_TID.X ;  /* 0x0000000000007919 */ /* 0x000eea0000002100 */
[----:B------:R-:W4:Y:S01]  /*0060*/  LDC.64 R4, c[0x0][0x380] ;  /* 0x0000e000ff047b82 */ /* 0x000f220000000a00 */
[----:B------:R-:W1:Y:S01]  /*0070*/  S2R R2, SR_TID.Y ;  /* 0x0000000000027919 */ /* 0x000e620000002200 */
[----:B0-----:R-:W-:-:S02]  /*0080*/  ISETP.GE.U32.AND P1, PT, R10, R7, PT ;  /* 0x000000070a00720c */ /* 0x001fc40003f26070 */
[----:B--2---:R-:W-:Y:S01]  /*0090*/  ISETP.GE.U32.AND P0, PT, R8, R7, PT ;  /* 0x000000070800720c */ /* 0x004fe20003f06070 */
[----:B---3--:R-:W-:Y:S02]  /*00a0*/  IMAD R10, R10, 0x40, R0 ;  /* 0x000000400a0a7824 */ /* 0x008fe400078e0200 */
[----:B-1----:R-:W-:Y:S02]  /*00b0*/  IMAD R8, R8, 0x40, R2 ;  /* 0x0000004008087824 */ /* 0x002fe400078e0202 */
[----:B------:R-:W-:-:S06]  /*00c0*/  VIADD R3, R10, 0x40 ;  /* 0x000000400a037836 */ /* 0x000fcc0000000000 */
[----:B------:R-:W-:Y:S02]  /*00d0*/  @!P1 IMAD.MOV R3, RZ, RZ, R10 ;  /* 0x000000ffff039224 */ /* 0x000fe400078e020a */
[----:B------:R-:W-:Y:S02]  /*00e0*/  VIADD R9, R8, 0x40 ;  /* 0x0000004008097836 */ /* 0x000fe40000000000 */
[----:B------:R-:W-:Y:S02]  /*00f0*/  IMAD R10, R7, 0x40, R2 ;  /* 0x00000040070a7824 */ /* 0x000fe400078e0202 */
[----:B------:R-:W-:Y:S02]  /*0100*/  @!P0 IMAD.MOV R9, RZ, RZ, R8 ;  /* 0x000000ffff098224 */ /* 0x000fe400078e0208 */
[----:B------:R-:W-:Y:S02]  /*0110*/  IMAD R17, R10, R6, R3 ;  /* 0x000000060a117224 */ /* 0x000fe400078e0203 */
[----:B------:R-:W-:-:S02]  /*0120*/  IMAD R10, R6, R9, RZ ;  /* 0x00000009060a7224 */ /* 0x000fc400078e02ff */
[----:B------:R-:W-:Y:S02]  /*0130*/  IMAD R7, R7, 0x40, R0 ;  /* 0x0000004007077824 */ /* 0x000fe400078e0200 */
[C---:B------:R-:W-:Y:S02]  /*0140*/  IMAD R14, R6.reuse, 0x20, R10 ;  /* 0x00000020060e7824 */ /* 0x040fe400078e020a */
[C---:B------:R-:W-:Y:S02]  /*0150*/  IMAD R9, R6.reuse, R9, R7 ;  /* 0x0000000906097224 */ /* 0x040fe400078e0207 */
[----:B------:R-:W-:Y:S02]  /*0160*/  IMAD R13, R6, 0x20, R17 ;  /* 0x00000020060d7824 */ /* 0x000fe400078e0211 */
[----:B------:R-:W-:Y:S02]  /*0170*/  IMAD.IADD R19, R7, 0x1, R14 ;  /* 0x0000000107137824 */ /* 0x000fe400078e020e */
[----:B----4-:R-:W-:-:S04]  /*0180*/  IMAD.WIDE R6, R9, 0x4, R4 ;  /* 0x0000000409067825 */ /* 0x010fc800078e0204 */
[--C-:B------:R-:W-:Y:S01]  /*0190*/  IMAD.WIDE R16, R17, 0x4, R4.reuse ;  /* 0x0000000411107825 */ /* 0x100fe200078e0204 */
[----:B------:R-:W2:Y:S03]  /*01a0*/  LDG.E R25, desc[UR6][R6.64] ;  /* 0x0000000606197981 */ /* 0x000ea6000c1e1900 */
[--C-:B------:R-:W-:Y:S01]  /*01b0*/  IMAD.WIDE R12, R13, 0x4, R4.reuse ;  /* 0x000000040d0c7825 */ /* 0x100fe200078e0204 */
[----:B------:R-:W3:Y:S03]  /*01c0*/  LDG.E R11, desc[UR6][R16.64] ;  /* 0x00000006100b7981 */ /* 0x000ee6000c1e1900 */
[----:B------:R-:W-:Y:S01]  /*01d0*/  IMAD.WIDE R8, R19, 0x4, R4 ;  /* 0x0000000413087825 */ /* 0x000fe200078e0204 */
[----:B------:R0:W4:Y:S04]  /*01e0*/  LDG.E R15, desc[UR6][R16.64+0x80] ;  /* 0x00008006100f7981 */ /* 0x000128000c1e1900 */
[----:B------:R-:W4:Y:S04]  /*01f0*/  LDG.E R21, desc[UR6][R12.64] ;  /* 0x000000060c157981 */ /* 0x000f28000c1e1900 */
[----:B------:R-:W4:Y:S04]  /*0200*/  LDG.E R23, desc[UR6][R12.64+0x80] ;  /* 0x000080060c177981 */ /* 0x000f28000c1e1900 */
[----:B------:R-:W4:Y:S04]  /*0210*/  LDG.E R27, desc[UR6][R6.64+0x80] ;  /* 0x00008006061b7981 */ /* 0x000f28000c1e1900 */
[----:B------:R-:W4:Y:S04]  /*0220*/  LDG.E R29, desc[UR6][R8.64] ;  /* 0x00000006081d7981 */ /* 0x000f28000c1e1900 */
[----:B------:R-:W4:Y:S01]  /*0230*/  LDG.E R18, desc[UR6][R8.64+0x80] ;  /* 0x0000800608127981 */ /* 0x000f22000c1e1900 */
[----:B------:R-:W1:Y:S01]  /*0240*/  S2UR UR5, SR_CgaCtaId ;  /* 0x00000000000579c3 */ /* 0x000e620000008800 */
[----:B------:R-:W-:Y:S01]  /*0250*/  UMOV UR4, 0x400 ;  /* 0x0000040000047882 */ /* 0x000fe20000000000 */
[----:B0-----:R-:W-:Y:S01]  /*0260*/  IMAD.IADD R17, R10, 0x1, R3 ;  /* 0x000000010a117824 */ /* 0x001fe200078e0203 */
[----:B-1----:R-:W-:-:S06]  /*0270*/  ULEA UR4, UR5, UR4, 0x18 ;  /* 0x0000000405047291 */ /* 0x002fcc000f8ec0ff */
[----:B------:R-:W-:-:S05]  /*0280*/  LEA R19, R2, UR4, 0x8 ;  /* 0x0000000402137c11 */ /* 0x000fca000f8e40ff */
[----:B------:R-:W-:Y:S02]  /*0290*/  IMAD R10, R0, 0x4, R19 ;  /* 0x00000004000a7824 */ /* 0x000fe400078e0213 */
[----:B------:R-:W-:Y:S02]  /*02a0*/  IMAD.IADD R14, R14, 0x1, R3 ;  /* 0x000000010e0e7824 */ /* 0x000fe400078e0203 */
[----:B------:R-:W-:-:S04]  /*02b0*/  IMAD.WIDE R2, R17, 0x4, R4 ;  /* 0x0000000411027825 */ /* 0x000fc800078e0204 */
[----:B------:R-:W-:Y:S01]  /*02c0*/  IMAD.WIDE R4, R14, 0x4, R4 ;  /* 0x000000040e047825 */ /* 0x000fe200078e0204 */
[----:B--2---:R-:W-:Y:S04]  /*02d0*/  STS [R10+0x4000], R25 ;  /* 0x004000190a007388 */ /* 0x004fe80000000800 */
[----:B---3--:R0:W-:Y:S04]  /*02e0*/  STS [R10], R11 ;  /* 0x0000000b0a007388 */ /* 0x0081e80000000800 */
[----:B----4-:R1:W-:Y:S04]  /*02f0*/  STS [R10+0x80], R15 ;  /* 0x0000800f0a007388 */ /* 0x0103e80000000800 */
[----:B------:R1:W-:Y:S04]  /*0300*/  STS [R10+0x2000], R21 ;  /* 0x002000150a007388 */ /* 0x0003e80000000800 */
[----:B------:R1:W-:Y:S04]  /*0310*/  STS [R10+0x2080], R23 ;  /* 0x002080170a007388 */ /* 0x0003e80000000800 */
[----:B------:R1:W-:Y:S04]  /*0320*/  STS [R10+0x4080], R27 ;  /* 0x0040801b0a007388 */ /* 0x0003e80000000800 */
[----:B------:R1:W-:Y:S04]  /*0330*/  STS [R10+0x6000], R29 ;  /* 0x0060001d0a007388 */ /* 0x0003e80000000800 */
[----:B------:R1:W-:Y:S01]  /*0340*/  STS [R10+0x6080], R18 ;  /* 0x006080120a007388 */ /* 0x0003e20000000800 */
[----:B------:R-:W-:Y:S06]  /*0350*/  BAR.SYNC.DEFER_BLOCKING 0x0 ;  /* 0x0000000000007b1d */ /* 0x000fec0000010000 */
[----:B------:R1:W5:Y:S04]  /*0360*/  LDG.E R17, desc[UR6][R4.64+0x80] ;  /* 0x0000800604117981 */ /* 0x000368000c1e1900 */
[----:B------:R1:W5:Y:S04]  /*0370*/  LDG.E R13, desc[UR6][R4.64] ;  /* 0x00000006040d7981 */ /* 0x000368000c1e1900 */
[----:B0-----:R1:W5:Y:S04]  /*0380*/  LDG.E R11, desc[UR6][R2.64+0x80] ;  /* 0x00008006020b7981 */ /* 0x001368000c1e1900 */
[----:B------:R1:W5:Y:S01]  /*0390*/  LDG.E R9, desc[UR6][R2.64] ;  /* 0x0000000602097981 */ /* 0x000362000c1e1900 */
[----:B------:R-:W-:Y:S01]  /*03a0*/  LEA R0, R0, UR4, 0x2 ;  /* 0x0000000400007c11 */ /* 0x000fe2000f8e10ff */
[----:B------:R-:W-:Y:S01]  /*03b0*/  VIADD R6, R19, 0x601c ;  /* 0x0000601c13067836 */ /* 0x000fe20000000000 */
[----:B------:R-:W-:-:S03]  /*03c0*/  UMOV UR4, 0x4000 ;  /* 0x0000400000047882 */ /* 0x000fc60000000000 */
[----:B------:R-:W-:-:S07]  /*03d0*/  VIADD R0, R0, 0x400 ;  /* 0x0000040000007836 */ /* 0x000fce0000000000 */
.L_x_0:
[----:B------:R-:W-:Y:S01]  /*03e0*/  LDS R20, [R6+-0x201c] ;  /* 0xffdfe40006147984 */ /* 0x000fe20000000800 */
[----:B------:R-:W-:-:S03]  /*03f0*/  UIADD3 UR4, UPT, UPT, UR4, 0x20, URZ ;  /* 0x0000002004047890 */ /* 0x000fc6000fffe0ff */
[----:B------:R-:W0:Y:S01]  /*0400*/  LDS R22, [R0+-0x400] ;  /* 0xfffc000000167984 */ /* 0x000e220000000800 */
[----:B------:R-:W-:-:S03]  /*0410*/  UISETP.NE.AND UP0, UPT, UR4, 0x4100, UPT ;  /* 0x000041000400788c */ /* 0x000fc6000bf05270 */
[----:B------:R-:W2:Y:S04]  /*0420*/  LDS R24, [R0+-0x380] ;  /* 0xfffc800000187984 */ /* 0x000ea80000000800 */
[----:B------:R-:W3:Y:S04]  /*0430*/  LDS R26, [R6+-0x1c] ;  /* 0xffffe400061a7984 */ /* 0x000ee80000000800 */
[----:B------:R-:W-:Y:S04]  /*0440*/  LDS R25, [R6+-0x2018] ;  /* 0xffdfe80006197984 */ /* 0x000fe80000000800 */
[----:B-1----:R-:W1:Y:S04]  /*0450*/  LDS R18, [R0+-0x300] ;  /* 0xfffd000000127984 */ /* 0x002e680000000800 */
[----:B------:R-:W4:Y:S04]  /*0460*/  LDS R16, [R0+-0x280] ;  /* 0xfffd800000107984 */ /* 0x000f280000000800 */
[----:B------:R-:W4:Y:S04]  /*0470*/  LDS R23, [R6+-0x18] ;  /* 0xffffe80006177984 */ /* 0x000f280000000800 */
[----:B------:R-:W-:Y:S04]  /*0480*/  LDS R21, [R6+-0x2014] ;  /* 0xffdfec0006157984 */ /* 0x000fe80000000800 */
[----:B------:R-:W4:Y:S04]  /*0490*/  LDS R14, [R0+-0x200] ;  /* 0xfffe0000000e7984 */ /* 0x000f280000000800 */
[----:B------:R-:W4:Y:S04]  /*04a0*/  LDS R12, [R0+-0x180] ;  /* 0xfffe8000000c7984 */ /* 0x000f280000000800 */
[----:B------:R-:W4:Y:S01]  /*04b0*/  LDS R19, [R6+-0x14] ;  /* 0xffffec0006137984 */ /* 0x000f220000000800 */
[----:B0----5:R-:W-:-:S03]  /*04c0*/  VIADDMNMX R9, R22, R20, R9, PT ;  /* 0x0000001416097246 */ /* 0x021fc60003800109 */
[----:B------:R-:W-:Y:S01]  /*04d0*/  LDS R15, [R6+-0x2010] ;  /* 0xffdff000060f7984 */ /* 0x000fe20000000800 */
[----:B--2---:R-:W-:-:S03]  /*04e0*/  VIADDMNMX R11, R24, R20, R11, PT ;  /* 0x00000014180b7246 */ /* 0x004fc6000380010b */
[----:B------:R-:W0:Y:S01]  /*04f0*/  LDS R10, [R0+-0x100] ;  /* 0xffff0000000a7984 */ /* 0x000e220000000800 */
[-C--:B---3--:R-:W-:Y:S02]  /*0500*/  VIADDMNMX R13, R22, R26.reuse, R13, PT ;  /* 0x0000001a160d7246 */ /* 0x088fe4000380010d */
[----:B------:R-:W-:Y:S01]  /*0510*/  VIADDMNMX R17, R24, R26, R17, PT ;  /* 0x0000001a18117246 */ /* 0x000fe20003800111 */
[----:B------:R-:W2:Y:S04]  /*0520*/  LDS R8, [R0+-0x80] ;  /* 0xffff800000087984 */ /* 0x000ea80000000800 */
[----:B------:R-:W3:Y:S01]  /*0530*/  LDS R7, [R6+-0x10] ;  /* 0xfffff00006077984 */ /* 0x000ee20000000800 */
[-C--:B-1----:R-:W-:Y:S02]  /*0540*/  VIADDMNMX R9, R18, R25.reuse, R9, PT ;  /* 0x0000001912097246 */ /* 0x082fe40003800109 */
[----:B----4-:R-:W-:Y:S01]  /*0550*/  VIADDMNMX R11, R16, R25, R11, PT ;  /* 0x00000019100b7246 */ /* 0x010fe2000380010b */
[----:B------:R-:W-:Y:S01]  /*0560*/  LDS R24, [R6+-0x200c] ;  /* 0xffdff40006187984 */ /* 0x000fe20000000800 */
[----:B------:R-:W-:-:S03]  /*0570*/  VIADDMNMX R13, R18, R23, R13, PT ;  /* 0x00000017120d7246 */ /* 0x000fc6000380010d */
[----:B------:R-:W1:Y:S01]  /*0580*/  LDS R20, [R0+0x80] ;  /* 0x0000800000147984 */ /* 0x000e620000000800 */
[----:B------:R-:W-:-:S03]  /*0590*/  VIADDMNMX R17, R16, R23, R17, PT ;  /* 0x0000001710117246 */ /* 0x000fc60003800111 */
[----:B------:R-:W4:Y:S01]  /*05a0*/  LDS R22, [R0] ;  /* 0x0000000000167984 */ /* 0x000f220000000800 */
[----:B------:R-:W-:-:S03]  /*05b0*/  VIADDMNMX R9, R14, R21, R9, PT ;  /* 0x000000150e097246 */ /* 0x000fc60003800109 */
[----:B------:R-:W4:Y:S01]  /*05c0*/  LDS R23, [R6+-0xc] ;  /* 0xfffff40006177984 */ /* 0x000f220000000800 */
[----:B------:R-:W-:-:S03]  /*05d0*/  VIADDMNMX R11, R12, R21, R11, PT ;  /* 0x000000150c0b7246 */ /* 0x000fc6000380010b */
[----:B------:R-:W-:Y:S01]  /*05e0*/  LDS R16, [R0+0x180] ;  /* 0x0001800000107984 */ /* 0x000fe20000000800 */
[----:B------:R-:W-:-:S03]  /*05f0*/  VIADDMNMX R13, R14, R19, R13, PT ;  /* 0x000000130e0d7246 */ /* 0x000fc6000380010d */
[----:B------:R-:W4:Y:S01]  /*0600*/  LDS R21, [R6+-0x2008] ;  /* 0xffdff80006157984 */ /* 0x000f220000000800 */
[----:B------:R-:W-:-:S03]  /*0610*/  VIADDMNMX R17, R12, R19, R17, PT ;  /* 0x000000130c117246 */ /* 0x000fc60003800111 */
[----:B------:R-:W4:Y:S01]  /*0620*/  LDS R18, [R0+0x100] ;  /* 0x0001000000127984 */ /* 0x000f220000000800 */
[----:B0-----:R-:W-:-:S03]  /*0630*/  VIADDMNMX R9, R10, R15, R9, PT ;  /* 0x0000000f0a097246 */ /* 0x001fc60003800109 */
[----:B------:R-:W0:Y:S01]  /*0640*/  LDS R19, [R6+-0x8] ;  /* 0xfffff80006137984 */ /* 0x000e220000000800 */
[----:B--2---:R-:W-:-:S03]  /*0650*/  VIADDMNMX R15, R8, R15, R11, PT ;  /* 0x0000000f080f7246 */ /* 0x004fc6000380010b */
[----:B------:R-:W-:Y:S01]  /*0660*/  LDS R14, [R6+-0x2004] ;  /* 0xffdffc00060e7984 */ /* 0x000fe20000000800 */
[----:B---3--:R-:W-:-:S03]  /*0670*/  VIADDMNMX R10, R10, R7, R13, PT ;  /* 0x000000070a0a7246 */ /* 0x008fc6000380010d */
[----:B------:R-:W2:Y:S01]  /*0680*/  LDS R11, [R0+0x280] ;  /* 0x00028000000b7984 */ /* 0x000ea20000000800 */
[----:B------:R-:W-:-:S03]  /*0690*/  VIADDMNMX R25, R8, R7, R17, PT ;  /* 0x0000000708197246 */ /* 0x000fc60003800111 */
[----:B------:R-:W3:Y:S04]  /*06a0*/  LDS R13, [R0+0x200] ;  /* 0x00020000000d7984 */ /* 0x000ee80000000800 */
[----:B------:R-:W3:Y:S01]  /*06b0*/  LDS R12, [R6+-0x4] ;  /* 0xfffffc00060c7984 */ /* 0x000ee20000000800 */
[----:B-1----:R-:W-:-:S03]  /*06c0*/  VIADDMNMX R15, R20, R24, R15, PT ;  /* 0x00000018140f7246 */ /* 0x002fc6000380010f */
[----:B------:R-:W-:Y:S01]  /*06d0*/  LDS R26, [R6+-0x2000] ;  /* 0xffe00000061a7984 */ /* 0x000fe20000000800 */
[----:B----4-:R-:W-:-:S03]  /*06e0*/  VIADDMNMX R9, R22, R24, R9, PT ;  /* 0x0000001816097246 */ /* 0x010fc60003800109 */
[----:B------:R-:W1:Y:S01]  /*06f0*/  LDS R17, [R0+0x380] ;  /* 0x0003800000117984 */ /* 0x000e620000000800 */
[-C--:B------:R-:W-:Y:S02]  /*0700*/  VIADDMNMX R10, R22, R23.reuse, R10, PT ;  /* 0x00000017160a7246 */ /* 0x080fe4000380010a */
[----:B------:R-:W-:Y:S01]  /*0710*/  VIADDMNMX R25, R20, R23, R25, PT ;  /* 0x0000001714197246 */ /* 0x000fe20003800119 */
[----:B------:R4:W1:Y:S04]  /*0720*/  LDS R7, [R0+0x300] ;  /* 0x0003000000077984 */ /* 0x0008680000000800 */
[----:B------:R0:W1:Y:S01]  /*0730*/  LDS R8, [R6] ;  /* 0x0000000006087984 */ /* 0x0000620000000800 */
[-C--:B------:R-:W-:Y:S02]  /*0740*/  VIADDMNMX R15, R16, R21.reuse, R15, PT ;  /* 0x00000015100f7246 */ /* 0x080fe4000380010f */
[----:B------:R-:W-:Y:S01]  /*0750*/  VIADDMNMX R9, R18, R21, R9, PT ;  /* 0x0000001512097246 */ /* 0x000fe20003800109 */
[----:B----4-:R-:W-:Y:S01]  /*0760*/  VIADD R0, R0, 0x800 ;  /* 0x0000080000007836 */ /* 0x010fe20000000000 */
[-C--:B0-----:R-:W-:Y:S01]  /*0770*/  VIADDMNMX R10, R18, R19.reuse, R10, PT ;  /* 0x00000013120a7246 */ /* 0x081fe2000380010a */
[----:B------:R-:W-:Y:S01]  /*0780*/  VIADD R6, R6, 0x20 ;  /* 0x0000002006067836 */ /* 0x000fe20000000000 */
[----:B------:R-:W-:-:S02]  /*0790*/  VIADDMNMX R25, R16, R19, R25, PT ;  /* 0x0000001310197246 */ /* 0x000fc40003800119 */
[-C--:B--2---:R-:W-:Y:S02]  /*07a0*/  VIADDMNMX R15, R11, R14.reuse, R15, PT ;  /* 0x0000000e0b0f7246 */ /* 0x084fe4000380010f */
[C---:B---3--:R-:W-:Y:S02]  /*07b0*/  VIADDMNMX R9, R13.reuse, R14, R9, PT ;  /* 0x0000000e0d097246 */ /* 0x048fe40003800109 */
[-C--:B------:R-:W-:Y:S02]  /*07c0*/  VIADDMNMX R10, R13, R12.reuse, R10, PT ;  /* 0x0000000c0d0a7246 */ /* 0x080fe4000380010a */
[----:B------:R-:W-:Y:S02]  /*07d0*/  VIADDMNMX R25, R11, R12, R25, PT ;  /* 0x0000000c0b197246 */ /* 0x000fe40003800119 */
[-C--:B-1----:R-:W-:Y:S02]  /*07e0*/  VIADDMNMX R11, R17, R26.reuse, R15, PT ;  /* 0x0000001a110b7246 */ /* 0x082fe4000380010f */
[----:B------:R-:W-:-:S02]  /*07f0*/  VIADDMNMX R9, R7, R26, R9, PT ;  /* 0x0000001a07097246 */ /* 0x000fc40003800109 */
[-C--:B------:R-:W-:Y:S02]  /*0800*/  VIADDMNMX R13, R7, R8.reuse, R10, PT ;  /* 0x00000008070d7246 */ /* 0x080fe4000380010a */
[----:B------:R-:W-:Y:S01]  /*0810*/  VIADDMNMX R17, R17, R8, R25, PT ;  /* 0x0000000811117246 */ /* 0x000fe20003800119 */
[----:B------:R-:W-:Y:S06]  /*0820*/  BRA.U UP0, `(.L_x_0) ;  /* 0xfffffff900ec7547 */ /* 0x000fec000b83ffff */
[----:B------:R-:W-:Y:S04]  /*0830*/  STG.E desc[UR6][R2.64], R9 ;  /* 0x0000000902007986 */ /* 0x000fe8000c101906 */
[----:B------:R-:W-:Y:S04]  /*0840*/  STG.E desc[UR6][R2.64+0x80], R11 ;  /* 0x0000800b02007986 */ /* 0x000fe8000c101906 */
[----:B------:R-:W-:Y:S04]  /*0850*/  STG.E desc[UR6][R4.64], R13 ;  /* 0x0000000d04007986 */ /* 0x000fe8000c101906 */
[----:B------:R-:W-:Y:S01]  /*0860*/  STG.E desc[UR6][R4.64+0x80], R17 ;  /* 0x0000801104007986 */ /* 0x000fe2000c101906 */
[----:B------:R-:W-:Y:S05]  /*0870*/  EXIT ;  /* 0x000000000000794d */ /* 0x000fea0003800000 */
.L_x_1:
[----:B------:R-:W-:-:S00]  /*0880*/  BRA `(.L_x_1) ;  /* 0xfffffffc00fc7947 */ /* 0x000fc0000383ffff */
[----:B------:R-:W-:-:S00]  /*0890*/  NOP ;  /* 0x0000000000007918 */ /* 0x000fc00000000000 */
        /* <DEDUP_REMOVED lines=14> */
.L_x_8:


//--------------------- .text._Z15block_FW_Phase2Piii --------------------------
	.section	.text._Z15block_FW_Phase2Piii,"ax",@progbits
	.align	128
        .global         _Z15block_FW_Phase2Piii
        .type           _Z15block_FW_Phase2Piii,@function
        .size           _Z15block_FW_Phase2Piii,(.L_x_9 - _Z15block_FW_Phase2Piii)
        .other          _Z15block_FW_Phase2Piii,@"STO_CUDA_ENTRY STV_DEFAULT"
_Z15block_FW_Phase2Piii:
.text._Z15block_FW_Phase2Piii:
[----:B------:R-:W-:Y:S08]  /*0000*/  LDC R1, c[0x0][0x37c] ;  /* 0x0000df00ff017b82 */ /* 0x000ff00000000800 */
[----:B------:R-:W0:Y:S01]  /*0010*/  S2UR UR4, SR_CTAID.Y ;  /* 0x00000000000479c3 */ /* 0x000e220000002600 */
[----:B------:R-:W1:Y:S01]  /*0020*/  LDCU.64 UR6, c[0x0][0x358] ;  /* 0x00006b00ff0677ac */ /* 0x000e620008000a00 */
[----:B0-----:R-:W-:-:S09]  /*0030*/  UISETP.NE.AND UP0, UPT, UR4, URZ, UPT ;  /* 0x000000ff0400728c */ /* 0x001fd2000bf05270 */
[----:B-1----:R-:W-:Y:S05]  /*0040*/  BRA.U UP0, `(.L_x_2) ;  /* 0x00000001002c7547 */ /* 0x002fea000b800000 */
[----:B------:R-:W0:Y:S01]  /*0050*/  S2R R3, SR_CTAID.X ;  /* 0x0000000000037919 */ /* 0x000e220000002500 */
[----:B------:R-:W1:Y:S01]  /*0060*/  LDCU UR5, c[0x0][0x38c] ;  /* 0x00007180ff0577ac */ /* 0x000e620008000800 */
[----:B------:R-:W2:Y:S01]  /*0070*/  S2R R0, SR_TID.X ;  /* 0x0000000000007919 */ /* 0x000ea20000002100 */
[----:B------:R-:W3:Y:S01]  /*0080*/  S2R R6, SR_TID.Y ;  /* 0x0000000000067919 */ /* 0x000ee20000002200 */
[----:B-1----:R-:W-:-:S05]  /*0090*/  IMAD.U32 R7, RZ, RZ, UR5 ;  /* 0x00000005ff077e24 */ /* 0x002fca000f8e00ff */
[C---:B0-----:R-:W-:Y:S01]  /*00a0*/  ISETP.GE.U32.AND P0, PT, R3.reuse, R7, PT ;  /* 0x000000070300720c */ /* 0x041fe20003f06070 */
[----:B--2---:R-:W-:-:S04]  /*00b0*/  IMAD R2, R3, 0x40, R0 ;  /* 0x0000004003027824 */ /* 0x004fc800078e0200 */
[----:B------:R-:W-:Y:S01]  /*00c0*/  VIADD R8, R2, 0x40 ;  /* 0x0000004002087836 */ /* 0x000fe20000000000 */
[----:B---3--:R-:W-:-:S07]  /*00d0*/  LEA R3, R7, R6, 0x6 ;  /* 0x0000000607037211 */ /* 0x008fce00078e30ff */
[----:B------:R-:W-:Y:S01]  /*00e0*/  @!P0 IMAD.MOV R8, RZ, RZ, R2 ;  /* 0x000000ffff088224 */ /* 0x000fe200078e0202 */
[----:B------:R-:W-:Y:S06]  /*00f0*/  BRA `(.L_x_3) ;  /* 0x0000000000247947 */ /* 0x000fec0003800000 */
.L_x_2:
[----:B------:R-:W0:Y:S01]  /*0100*/  S2R R2, SR_CTAID.X ;  /* 0x0000000000027919 */ /* 0x000e220000002500 */
[----:B------:R-:W0:Y:S01]  /*0110*/  LDC R7, c[0x0][0x38c] ;  /* 0x0000e300ff077b82 */ /* 0x000e220000000800 */
[----:B------:R-:W1:Y:S01]  /*0120*/  S2R R6, SR_TID.Y ;  /* 0x0000000000067919 */ /* 0x000e620000002200 */
[----:B------:R-:W2:Y:S01]  /*0130*/  S2R R0, SR_TID.X ;  /* 0x0000000000007919 */ /* 0x000ea20000002100 */
[C---:B0-----:R-:W-:Y:S01]  /*0140*/  ISETP.GE.U32.AND P0, PT, R2.reuse, R7, PT ;  /* 0x000000070200720c */ /* 0x041fe20003f06070 */
[----:B-1----:R-:W-:-:S04]  /*0150*/  IMAD R2, R2, 0x40, R6 ;  /* 0x0000004002027824 */ /* 0x002fc800078e0206 */
[----:B------:R-:W-:Y:S01]  /*0160*/  VIADD R3, R2, 0x40 ;  /* 0x0000004002037836 */ /* 0x000fe20000000000 */
[----:B--2---:R-:W-:-:S07]  /*0170*/  LEA R8, R7, R0, 0x6 ;  /* 0x0000000007087211 */ /* 0x004fce00078e30ff */
[----:B------:R-:W-:-:S07]  /*0180*/  @!P0 IMAD.MOV R3, RZ, RZ, R2 ;  /* 0x000000ffff038224 */ /* 0x000fce00078e0202 */
.L_x_3:
[----:B------:R-:W0:Y:S01]  /*0190*/  LDC R2, c[0x0][0x388] ;  /* 0x0000e200ff027b82 */ /* 0x000e220000000800 */
[C---:B------:R-:W-:Y:S02]  /*01a0*/  IMAD R9, R7.reuse, 0x40, R6 ;  /* 0x0000004007097824 */ /* 0x040fe400078e0206 */
[----:B------:R-:W-:-:S05]  /*01b0*/  IMAD R7, R7, 0x40, R0 ;  /* 0x0000004007077824 */ /* 0x000fca00078e0200 */
[----:B------:R-:W1:Y:S01]  /*01c0*/  LDC.64 R4, c[0x0][0x380] ;  /* 0x0000e000ff047b82 */ /* 0x000e620000000a00 */
[-C--:B0-----:R-:W-:Y:S02]  /*01d0*/  IMAD R9, R9, R2.reuse, R7 ;  /* 0x0000000209097224 */ /* 0x081fe400078e0207 */
[----:B------:R-:W-:-:S03]  /*01e0*/  IMAD R3, R3, R2, R8 ;  /* 0x0000000203037224 */ /* 0x000fc600078e0208 */
[C---:B------:R-:W-:Y:S01]  /*01f0*/  LEA R11, R2.reuse, R9, 0x5 ;  /* 0x00000009020b7211 */ /* 0x040fe200078e28ff */
[----:B------:R-:W-:Y:S02]  /*0200*/  IMAD R7, R2, 0x20, R3 ;  /* 0x0000002002077824 */ /* 0x000fe400078e0203 */
[----:B-1----:R-:W-:-:S04]  /*0210*/  IMAD.WIDE R8, R9, 0x4, R4 ;  /* 0x0000000409087825 */ /* 0x002fc800078e0204 */
[--C-:B------:R-:W-:Y:S01]  /*0220*/  IMAD.WIDE R10, R11, 0x4, R4.reuse ;  /* 0x000000040b0a7825 */ /* 0x100fe200078e0204 */
[----:B------:R-:W2:Y:S03]  /*0230*/  LDG.E R21, desc[UR6][R8.64] ;  /* 0x0000000608157981 */ /* 0x000ea6000c1e1900 */
[--C-:B------:R-:W-:Y:S01]  /*0240*/  IMAD.WIDE R2, R3, 0x4, R4.reuse ;  /* 0x0000000403027825 */ /* 0x100fe200078e0204 */
[----:B------:R0:W3:Y:S03]  /*0250*/  LDG.E R23, desc[UR6][R8.64+0x80] ;  /* 0x0000800608177981 */ /* 0x0000e6000c1e1900 */
[----:B------:R-:W-:Y:S01]  /*0260*/  IMAD.WIDE R4, R7, 0x4, R4 ;  /* 0x0000000407047825 */ /* 0x000fe200078e0204 */
[----:B------:R-:W4:Y:S04]  /*0270*/  LDG.E R25, desc[UR6][R10.64] ;  /* 0x000000060a197981 */ /* 0x000f28000c1e1900 */
[----:B------:R1:W5:Y:S04]  /*0280*/  LDG.E R27, desc[UR6][R10.64+0x80] ;  /* 0x000080060a1b7981 */ /* 0x000368000c1e1900 */
[----:B------:R-:W5:Y:S04]  /*0290*/  LDG.E R7, desc[UR6][R2.64] ;  /* 0x0000000602077981 */ /* 0x000f68000c1e1900 */
[----:B------:R-:W5:Y:S04]  /*02a0*/  LDG.E R15, desc[UR6][R2.64+0x80] ;  /* 0x00008006020f7981 */ /* 0x000f68000c1e1900 */
[----:B------:R-:W5:Y:S04]  /*02b0*/  LDG.E R17, desc[UR6][R4.64] ;  /* 0x0000000604117981 */ /* 0x000f68000c1e1900 */
[----:B------:R-:W5:Y:S01]  /*02c0*/  LDG.E R19, desc[UR6][R4.64+0x80] ;  /* 0x0000800604137981 */ /* 0x000f62000c1e1900 */
[----:B------:R-:W1:Y:S01]  /*02d0*/  S2R R13, SR_CgaCtaId ;  /* 0x00000000000d7919 */ /* 0x000e620000008800 */
[----:B------:R-:W-:Y:S01]  /*02e0*/  MOV R12, 0x400 ;  /* 0x00000400000c7802 */ /* 0x000fe20000000f00 */
[----:B------:R-:W-:-:S02]  /*02f0*/  IMAD.SHL.U32 R6, R6, 0x100, RZ ;  /* 0x0000010006067824 */ /* 0x000fc400078e00ff */
[----:B0-----:R-:W-:Y:S01]  /*0300*/  IMAD.SHL.U32 R8, R0, 0x4, RZ ;  /* 0x0000000400087824 */ /* 0x001fe200078e00ff */
[----:B------:R-:W-:Y:S01]  /*0310*/  ISETP.NE.AND P0, PT, RZ, UR4, PT ;  /* 0x00000004ff007c0c */ /* 0x000fe2000bf05270 */
[----:B------:R-:W-:Y:S01]  /*0320*/  USHF.L.U32 UR4, UR4, 0xe, URZ ;  /* 0x0000000e04047899 */ /* 0x000fe200080006ff */
[----:B-1----:R-:W-:Y:S02]  /*0330*/  IADD3 R10, PT, PT, R6, 0x4000, RZ ;  /* 0x00004000060a7810 */ /* 0x002fe40007ffe0ff */
[----:B------:R-:W-:-:S04]  /*0340*/  LEA R13, R13, R12, 0x18 ;  /* 0x0000000c0d0d7211 */ /* 0x000fc800078ec0ff */
[----:B------:R-:W-:-:S05]  /*0350*/  IADD3 R0, PT, PT, R8, R13, R6 ;  /* 0x0000000d08007210 */ /* 0x000fca0007ffe006 */
[----:B------:R-:W-:Y:S01]  /*0360*/  @P0 IMAD.MOV R10, RZ, RZ, R6 ;  /* 0x000000ffff0a0224 */ /* 0x000fe200078e0206 */
[----:B------:R-:W-:Y:S01]  /*0370*/  LOP3.LUT R8, R8, UR4, RZ, 0xfc, !PT ;  /* 0x0000000408087c12 */ /* 0x000fe2000f8efcff */
[----:B------:R-:W-:-:S03]  /*0380*/  UMOV UR4, 0x2000 ;  /* 0x0000200000047882 */ /* 0x000fc60000000000 */
[--C-:B------:R-:W-:Y:S01]  /*0390*/  IADD3 R6, PT, PT, R8, 0x200, R13.reuse ;  /* 0x0000020008067810 */ /* 0x100fe20007ffe00d */
[----:B--2---:R-:W-:Y:S04]  /*03a0*/  STS [R0+0x4000], R21 ;  /* 0x0040001500007388 */ /* 0x004fe80000000800 */
[----:B---3--:R-:W-:Y:S04]  /*03b0*/  STS [R0+0x4080], R23 ;  /* 0x0040801700007388 */ /* 0x008fe80000000800 */
[----:B----4-:R-:W-:Y:S04]  /*03c0*/  STS [R0+0x6000], R25 ;  /* 0x0060001900007388 */ /* 0x010fe80000000800 */
[----:B-----5:R-:W-:Y:S04]  /*03d0*/  STS [R0+0x6080], R27 ;  /* 0x0060801b00007388 */ /* 0x020fe80000000800 */
[----:B------:R0:W-:Y:S04]  /*03e0*/  STS [R0], R7 ;  /* 0x0000000700007388 */ /* 0x0001e80000000800 */
[----:B------:R1:W-:Y:S04]  /*03f0*/  STS [R0+0x80], R15 ;  /* 0x0000800f00007388 */ /* 0x0003e80000000800 */
[----:B------:R1:W-:Y:S04]  /*0400*/  STS [R0+0x2000], R17 ;  /* 0x0020001100007388 */ /* 0x0003e80000000800 */
[----:B------:R1:W-:Y:S01]  /*0410*/  STS [R0+0x2080], R19 ;  /* 0x0020801300007388 */ /* 0x0003e20000000800 */
[----:B0-----:R-:W-:Y:S01]  /*0420*/  IADD3 R7, PT, PT, R10, 0x2000, R13 ;  /* 0x000020000a077810 */ /* 0x001fe20007ffe00d */
[----:B------:R-:W-:Y:S06]  /*0430*/  BAR.SYNC.DEFER_BLOCKING 0x0 ;  /* 0x0000000000007b1d */ /* 0x000fec0000010000 */
.L_x_4:
[----:B------:R-:W-:Y:S01]  /*0440*/  LDS R11, [R7+-0x2000] ;  /* 0xffe00000070b7984 */ /* 0x000fe20000000800 */
[----:B------:R-:W-:-:S03]  /*0450*/  UIADD3 UR4, UPT, UPT, UR4, 0x10, URZ ;  /* 0x0000001004047890 */ /* 0x000fc6000fffe0ff */
[----:B0-----:R-:W0:Y:S01]  /*0460*/  LDS R8, [R6+-0x200] ;  /* 0xfffe000006087984 */ /* 0x001e220000000800 */
[----:B------:R-:W-:-:S03]  /*0470*/  UISETP.NE.AND UP0, UPT, UR4, 0x2100, UPT ;  /* 0x000021000400788c */ /* 0x000fc6000bf05270 */
[----:B------:R-:W2:Y:S01]  /*0480*/  LDS R9, [R0] ;  /* 0x0000000000097984 */ /* 0x000ea20000000800 */
[----:B0-----:R-:W-:-:S05]  /*0490*/  IMAD.IADD R10, R11, 0x1, R8 ;  /* 0x000000010b0a7824 */ /* 0x001fca00078e0208 */
[----:B--2---:R-:W-:Y:S02]  /*04a0*/  ISETP.GE.AND P0, PT, R10, R9, PT ;  /* 0x000000090a00720c */ /* 0x004fe40003f06270 */
[----:B------:R-:W-:Y:S11]  /*04b0*/  LDS R9, [R0+0x80] ;  /* 0x0000800000097984 */ /* 0x000ff60000000800 */
[----:B------:R-:W-:Y:S04]  /*04c0*/  @!P0 STS [R0], R10 ;  /* 0x0000000a00008388 */ /* 0x000fe80000000800 */
[----:B------:R-:W-:Y:S04]  /*04d0*/  @!P0 LDS R11, [R7+-0x2000] ;  /* 0xffe00000070b8984 */ /* 0x000fe80000000800 */
[----:B------:R-:W0:Y:S02]  /*04e0*/  LDS R8, [R6+-0x180] ;  /* 0xfffe800006087984 */ /* 0x000e240000000800 */
[----:B0-----:R-:W-:-:S05]  /*04f0*/  IMAD.IADD R12, R8, 0x1, R11 ;  /* 0x00000001080c7824 */ /* 0x001fca00078e020b */
[----:B------:R-:W-:Y:S02]  /*0500*/  ISETP.GE.AND P0, PT, R12, R9, PT ;  /* 0x000000090c00720c */ /* 0x000fe40003f06270 */
[----:B------:R-:W-:Y:S11]  /*0510*/  LDS R9, [R0+0x2000] ;  /* 0x0020000000097984 */ /* 0x000ff60000000800 */
[----:B------:R-:W-:Y:S04]  /*0520*/  @!P0 STS [R0+0x80], R12 ;  /* 0x0000800c00008388 */ /* 0x000fe80000000800 */
[----:B------:R-:W-:Y:S04]  /*0530*/  LDS R11, [R7] ;  /* 0x00000000070b7984 */ /* 0x000fe80000000800 */
[----:B------:R-:W0:Y:S02]  /*0540*/  LDS R8, [R6+-0x200] ;  /* 0xfffe000006087984 */ /* 0x000e240000000800 */
[----:B0-----:R-:W-:-:S04]  /*0550*/  IADD3 R13, PT, PT, R11, R8, RZ ;  /* 0x000000080b0d7210 */ /* 0x001fc80007ffe0ff */
[----:B------:R-:W-:Y:S02]  /*0560*/  ISETP.GE.AND P0, PT, R13, R9, PT ;  /* 0x000000090d00720c */ /* 0x000fe40003f06270 */
[----:B------:R-:W-:Y:S11]  /*0570*/  LDS R9, [R0+0x2080] ;  /* 0x0020800000097984 */ /* 0x000ff60000000800 */
[----:B------:R-:W-:Y:S04]  /*0580*/  @!P0 STS [R0+0x2000], R13 ;  /* 0x0020000d00008388 */ /* 0x000fe80000000800 */
[----:B------:R-:W-:Y:S04]  /*0590*/  @!P0 LDS R11, [R7] ;  /* 0x00000000070b8984 */ /* 0x000fe80000000800 */
[----:B------:R-:W0:Y:S02]  /*05a0*/  LDS R8, [R6+-0x180] ;  /* 0xfffe800006087984 */ /* 0x000e240000000800 */
[----:B0-----:R-:W-:-:S05]  /*05b0*/  IMAD.IADD R10, R8, 0x1, R11 ;  /* 0x00000001080a7824 */ /* 0x001fca00078e020b */
[----:B------:R-:W-:-:S13]  /*05c0*/  ISETP.GE.AND P0, PT, R10, R9, PT ;  /* 0x000000090a00720c */ /* 0x000fda0003f06270 */
[----:B------:R-:W-:Y:S01]  /*05d0*/  @!P0 STS [R0+0x2080], R10 ;  /* 0x0020800a00008388 */ /* 0x000fe20000000800 */
[----:B------:R-:W-:Y:S06]  /*05e0*/  BAR.SYNC.DEFER_BLOCKING 0x0 ;  /* 0x0000000000007b1d */ /* 0x000fec0000010000 */
[----:B------:R-:W-:Y:S04]  /*05f0*/  LDS R11, [R7+-0x1ffc] ;  /* 0xffe00400070b7984 */ /* 0x000fe80000000800 */
[----:B------:R-:W0:Y:S04]  /*0600*/  LDS R8, [R6+-0x100] ;  /* 0xffff000006087984 */ /* 0x000e280000000800 */
        /* <DEDUP_REMOVED lines=11> */
[----:B------:R-:W-:Y:S04]  /*06c0*/  LDS R11, [R7+0x4] ;  /* 0x00000400070b7984 */ /* 0x000fe80000000800 */
[----:B------:R-:W0:Y:S02]  /*06d0*/  LDS R8, [R6+-0x100] ;  /* 0xffff000006087984 */ /* 0x000e240000000800 */
[----:B0-----:R-:W-:-:S04]  /*06e0*/  IADD3 R13, PT, PT, R11, R8, RZ ;  /* 0x000000080b0d7210 */ /* 0x001fc80007ffe0ff */
[----:B------:R-:W-:Y:S02]  /*06f0*/  ISETP.GE.AND P0, PT, R13, R9, PT ;  /* 0x000000090d00720c */ /* 0x000fe40003f06270 */
[----:B------:R-:W-:Y:S11]  /*0700*/  LDS R9, [R0+0x2080] ;  /* 0x0020800000097984 */ /* 0x000ff60000000800 */
[----:B------:R-:W-:Y:S04]  /*0710*/  @!P0 STS [R0+0x2000], R13 ;  /* 0x0020000d00008388 */ /* 0x000fe80000000800 */
[----:B------:R-:W-:Y:S04]  /*0720*/  @!P0 LDS R11, [R7+0x4] ;  /* 0x00000400070b8984 */ /* 0x000fe80000000800 */
[----:B------:R-:W0:Y:S02]  /*0730*/  LDS R8, [R6+-0x80] ;  /* 0xffff800006087984 */ /* 0x000e240000000800 */
[----:B0-----:R-:W-:-:S05]  /*0740*/  IMAD.IADD R12, R8, 0x1, R11 ;  /* 0x00000001080c7824 */ /* 0x001fca00078e020b */
[----:B------:R-:W-:-:S13]  /*0750*/  ISETP.GE.AND P0, PT, R12, R9, PT ;  /* 0x000000090c00720c */ /* 0x000fda0003f06270 */
[----:B------:R-:W-:Y:S01]  /*0760*/  @!P0 STS [R0+0x2080], R12 ;  /* 0x0020800c00008388 */ /* 0x000fe20000000800 */
[----:B------:R-:W-:Y:S06]  /*0770*/  BAR.SYNC.DEFER_BLOCKING 0x0 ;  /* 0x0000000000007b1d */ /* 0x000fec0000010000 */
[----:B------:R-:W-:Y:S04]  /*0780*/  LDS R11, [R7+-0x1ff8] ;  /* 0xffe00800070b7984 */ /* 0x000fe80000000800 */
[----:B------:R-:W0:Y:S04]  /*0790*/  LDS R8, [R6] ;  /* 0x0000000006087984 */ /* 0x000e280000000800 */
[----:B------:R-:W2:Y:S01]  /*07a0*/  LDS R9, [R0] ;  /* 0x0000000000097984 */ /* 0x000ea20000000800 */
[----:B0-----:R-:W-:-:S05]  /*07b0*/  IMAD.IADD R10, R11, 0x1, R8 ;  /* 0x000000010b0a7824 */ /* 0x001fca00078e0208 */
[----:B--2---:R-:W-:Y:S02]  /*07c0*/  ISETP.GE.AND P0, PT, R10, R9, PT ;  /* 0x000000090a00720c */ /* 0x004fe40003f06270 */
[----:B------:R-:W-:Y:S11]  /*07d0*/  LDS R9, [R0+0x80] ;  /* 0x0000800000097984 */ /* 0x000ff60000000800 */
[----:B------:R-:W-:Y:S04]  /*07e0*/  @!P0 STS [R0], R10 ;  /* 0x0000000a00008388 */ /* 0x000fe80000000800 */
[----:B------:R-:W-:Y:S04]  /*07f0*/  @!P0 LDS R11, [R7+-0x1ff8] ;  /* 0xffe00800070b8984 */ /* 0x000fe80000000800 */
[----:B------:R-:W0:Y:S02]  /*0800*/  LDS R8, [R6+0x80] ;  /* 0x0000800006087984 */ /* 0x000e240000000800 */
[----:B0-----:R-:W-:-:S05]  /*0810*/  IMAD.IADD R12, R8, 0x1, R11 ;  /* 0x00000001080c7824 */ /* 0x001fca00078e020b */
[----:B------:R-:W-:Y:S02]  /*0820*/  ISETP.GE.AND P0, PT, R12, R9, PT ;  /* 0x000000090c00720c */ /* 0x000fe40003f06270 */
[----:B------:R-:W-:Y:S11]  /*0830*/  LDS R9, [R0+0x2000] ;  /* 0x0020000000097984 */ /* 0x000ff60000000800 */
[----:B------:R-:W-:Y:S04]  /*0840*/  @!P0 STS [R0+0x80], R12 ;  /* 0x0000800c00008388 */ /* 0x000fe80000000800 */
[----:B------:R-:W-:Y:S04]  /*0850*/  LDS R11, [R7+0x8] ;  /* 0x00000800070b7984 */ /* 0x000fe80000000800 */
[----:B------:R-:W0:Y:S02]  /*0860*/  LDS R8, [R6] ;  /* 0x0000000006087984 */ /* 0x000e240000000800 */
[----:B0-----:R-:W-:-:S04]  /*0870*/  IADD3 R13, PT, PT, R11, R8, RZ ;  /* 0x000000080b0d7210 */ /* 0x001fc80007ffe0ff */
[----:B------:R-:W-:Y:S02]  /*0880*/  ISETP.GE.AND P0, PT, R13, R9, PT ;  /* 0x000000090d00720c */ /* 0x000fe40003f06270 */
[----:B------:R-:W-:Y:S11]  /*0890*/  LDS R9, [R0+0x2080] ;  /* 0x0020800000097984 */ /* 0x000ff60000000800 */
[----:B------:R-:W-:Y:S04]  /*08a0*/  @!P0 STS [R0+0x2000], R13 ;  /* 0x0020000d00008388 */ /* 0x000fe80000000800 */
[----:B------:R-:W-:Y:S04]  /*08b0*/  @!P0 LDS R11, [R7+0x8] ;  /* 0x00000800070b8984 */ /* 0x000fe80000000800 */
[----:B------:R-:W0:Y:S02]  /*08c0*/  LDS R8, [R6+0x80] ;  /* 0x0000800006087984 */ /* 0x000e240000000800 */
[----:B0-----:R-:W-:-:S05]  /*08d0*/  IMAD.IADD R10, R8, 0x1, R11 ;  /* 0x00000001080a7824 */ /* 0x001fca00078e020b */
[----:B------:R-:W-:-:S13]  /*08e0*/  ISETP.GE.AND P0, PT, R10, R9, PT ;  /* 0x000000090a00720c */ /* 0x000fda0003f06270 */
[----:B------:R-:W-:Y:S01]  /*08f0*/  @!P0 STS [R0+0x2080], R10 ;  /* 0x0020800a00008388 */ /* 0x000fe20000000800 */
[----:B------:R-:W-:Y:S06]  /*0900*/  BAR.SYNC.DEFER_BLOCKING 0x0 ;  /* 0x0000000000007b1d */ /* 0x000fec0000010000 */
[----:B------:R-:W-:Y:S04]  /*0910*/  LDS R11, [R7+-0x1ff4] ;  /* 0xffe00c00070b7984 */ /* 0x000fe80000000800 */
[----:B------:R-:W0:Y:S04]  /*0920*/  LDS R8, [R6+0x100] ;  /* 0x0001000006087984 */ /* 0x000e280000000800 */
[----:B------:R-:W2:Y:S01]  /*0930*/  LDS R9, [R0] ;  /* 0x0000000000097984 */ /* 0x000ea20000000800 */
[----:B0-----:R-:W-:-:S05]  /*0940*/  IMAD.IADD R12, R11, 0x1, R8 ;  /* 0x000000010b0c7824 */ /* 0x001fca00078e0208 */
[----:B--2---:R-:W-:Y:S02]  /*0950*/  ISETP.GE.AND P0, PT, R12, R9, PT ;  /* 0x000000090c00720c */ /* 0x004fe40003f06270 */
[----:B------:R-:W-:Y:S11]  /*0960*/  LDS R9, [R0+0x80] ;  /* 0x0000800000097984 */ /* 0x000ff60000000800 */
[----:B------:R-:W-:Y:S04]  /*0970*/  @!P0 STS [R0], R12 ;  /* 0x0000000c00008388 */ /* 0x000fe80000000800 */
[----:B------:R-:W-:Y:S04]  /*0980*/  @!P0 LDS R11, [R7+-0x1ff4] ;  /* 0xffe00c00070b8984 */ /* 0x000fe80000000800 */
[----:B------:R-:W0:Y:S02]  /*0990*/  LDS R8, [R6+0x180] ;  /* 0x0001800006087984 */ /* 0x000e240000000800 */
[----:B0-----:R-:W-:-:S04]  /*09a0*/  IADD3 R10, PT, PT, R8, R11, RZ ;  /* 0x0000000b080a7210 */ /* 0x001fc80007ffe0ff */
[----:B------:R-:W-:Y:S02]  /*09b0*/  ISETP.GE.AND P0, PT, R10, R9, PT ;  /* 0x000000090a00720c */ /* 0x000fe40003f06270 */
[----:B------:R-:W-:Y:S11]  /*09c0*/  LDS R9, [R0+0x2000] ;  /* 0x0020000000097984 */ /* 0x000ff60000000800 */
[----:B------:R-:W-:Y:S04]  /*09d0*/  @!P0 STS [R0+0x80], R10 ;  /* 0x0000800a00008388 */ /* 0x000fe80000000800 */
[----:B------:R-:W-:Y:S04]  /*09e0*/  LDS R11, [R7+0xc] ;  /* 0x00000c00070b7984 */ /* 0x000fe80000000800 */
[----:B------:R-:W0:Y:S02]  /*09f0*/  LDS R8, [R6+0x100] ;  /* 0x0001000006087984 */ /* 0x000e240000000800 */
[----:B0-----:R-:W-:-:S05]  /*0a00*/  IMAD.IADD R13, R11, 0x1, R8 ;  /* 0x000000010b0d7824 */ /* 0x001fca00078e0208 */
[----:B------:R-:W-:Y:S02]  /*0a10*/  ISETP.GE.AND P0, PT, R13, R9, PT ;  /* 0x000000090d00720c */ /* 0x000fe40003f06270 */
[----:B------:R-:W-:Y:S11]  /*0a20*/  LDS R9, [R0+0x2080] ;  /* 0x0020800000097984 */ /* 0x000ff60000000800 */
[----:B------:R-:W-:Y:S04]  /*0a30*/  @!P0 STS [R0+0x2000], R13 ;  /* 0x0020000d00008388 */ /* 0x000fe80000000800 */
[----:B------:R0:W-:Y:S04]  /*0a40*/  @!P0 LDS R11, [R7+0xc] ;  /* 0x00000c00070b8984 */ /* 0x0001e80000000800 */
[----:B------:R2:W3:Y:S01]  /*0a50*/  LDS R8, [R6+0x180] ;  /* 0x0001800006087984 */ /* 0x0004e20000000800 */
[----:B0-----:R-:W-:Y:S01]  /*0a60*/  IADD3 R7, PT, PT, R7, 0x10, RZ ;  /* 0x0000001007077810 */ /* 0x001fe20007ffe0ff */
[----:B--2---:R-:W-:-:S02]  /*0a70*/  VIADD R6, R6, 0x400 ;  /* 0x0000040006067836 */ /* 0x004fc40000000000 */
[----:B---3--:R-:W-:-:S05]  /*0a80*/  IMAD.IADD R8, R8, 0x1, R11 ;  /* 0x0000000108087824 */ /* 0x008fca00078e020b */
[----:B------:R-:W-:-:S13]  /*0a90*/  ISETP.GE.AND P0, PT, R8, R9, PT ;  /* 0x000000090800720c */ /* 0x000fda0003f06270 */
[----:B------:R0:W-:Y:S01]  /*0aa0*/  @!P0 STS [R0+0x2080], R8 ;  /* 0x0020800800008388 */ /* 0x0001e20000000800 */
[----:B------:R-:W-:Y:S06]  /*0ab0*/  BAR.SYNC.DEFER_BLOCKING 0x0 ;  /* 0x0000000000007b1d */ /* 0x000fec0000010000 */
[----:B------:R-:W-:Y:S05]  /*0ac0*/  BRA.U UP0, `(.L_x_4) ;  /* 0xfffffff9005c7547 */ /* 0x000fea000b83ffff */
[----:B------:R-:W2:Y:S04]  /*0ad0*/  LDS R7, [R0] ;  /* 0x0000000000077984 */ /* 0x000ea80000000800 */
[----:B------:R-:W3:Y:S04]  /*0ae0*/  LDS R9, [R0+0x80] ;  /* 0x0000800000097984 */ /* 0x000ee80000000800 */
[----:B------:R-:W4:Y:S04]  /*0af0*/  LDS R11, [R0+0x2000] ;  /* 0x00200000000b7984 */ /* 0x000f280000000800 */
[----:B------:R-:W5:Y:S04]  /*0b00*/  LDS R13, [R0+0x2080] ;  /* 0x00208000000d7984 */ /* 0x000f680000000800 */
[----:B--2---:R-:W-:Y:S04]  /*0b10*/  STG.E desc[UR6][R2.64], R7 ;  /* 0x0000000702007986 */ /* 0x004fe8000c101906 */
[----:B---3--:R-:W-:Y:S04]  /*0b20*/  STG.E desc[UR6][R2.64+0x80], R9 ;  /* 0x0000800902007986 */ /* 0x008fe8000c101906 */
[----:B----4-:R-:W-:Y:S04]  /*0b30*/  STG.E desc[UR6][R4.64], R11 ;  /* 0x0000000b04007986 */ /* 0x010fe8000c101906 */
[----:B-----5:R-:W-:Y:S01]  /*0b40*/  STG.E desc[UR6][R4.64+0x80], R13 ;  /* 0x0000800d04007986 */ /* 0x020fe2000c101906 */
[----:B------:R-:W-:Y:S05]  /*0b50*/  EXIT ;  /* 0x000000000000794d */ /* 0x000fea0003800000 */
.L_x_5:
        /* <DEDUP_REMOVED lines=10> */
.L_x_9:


//--------------------- .text._Z15block_FW_Phase1Piii --------------------------
	.section	.text._Z15block_FW_Phase1Piii,"ax",@progbits
	.align	128
        .global         _Z15block_FW_Phase1Piii
        .type           _Z15block_FW_Phase1Piii,@function
        .size           _Z15block_FW_Phase1Piii,(.L_x_10 - _Z15block_FW_Phase1Piii)
        .other          _Z15block_FW_Phase1Piii,@"STO_CUDA_ENTRY STV_DEFAULT"
_Z15block_FW_Phase1Piii:
.text._Z15block_FW_Phase1Piii:
[----:B------:R-:W-:Y:S01]  /*0000*/  LDC R1, c[0x0][0x37c] ;  /* 0x0000df00ff017b82 */ /* 0x000fe20000000800 */
[----:B------:R-:W0:Y:S07]  /*0010*/  S2R R6, SR_TID.Y ;  /* 0x0000000000067919 */ /* 0x000e2e0000002200 */
[----:B------:R-:W0:Y:S01]  /*0020*/  LDC.64 R10, c[0x0][0x388] ;  /* 0x0000e200ff0a7b82 */ /* 0x000e220000000a00 */
[----:B------:R-:W1:Y:S01]  /*0030*/  LDCU.64 UR6, c[0x0][0x358] ;  /* 0x00006b00ff0677ac */ /* 0x000e620008000a00 */
[----:B------:R-:W2:Y:S06]  /*0040*/  S2R R8, SR_TID.X ;  /* 0x0000000000087919 */ /* 0x000eac0000002100 */
[----:B------:R-:W3:Y:S01]  /*0050*/  LDC.64 R4, c[0x0][0x380] ;  /* 0x0000e000ff047b82 */ /* 0x000ee20000000a00 */
[----:B0-----:R-:W-:-:S02]  /*0060*/  IMAD R3, R11, 0x40, R6 ;  /* 0x000000400b037824 */ /* 0x001fc400078e0206 */
[----:B--2---:R-:W-:-:S04]  /*0070*/  IMAD R0, R11, 0x40, R8 ;  /* 0x000000400b007824 */ /* 0x004fc800078e0208 */
[----:B------:R-:W-:-:S04]  /*0080*/  IMAD R3, R3, R10, R0 ;  /* 0x0000000a03037224 */ /* 0x000fc800078e0200 */
[----:B------:R-:W-:Y:S02]  /*0090*/  IMAD R7, R10, 0x20, R3 ;  /* 0x000000200a077824 */ /* 0x000fe400078e0203 */
[----:B---3--:R-:W-:-:S04]  /*00a0*/  IMAD.WIDE R2, R3, 0x4, R4 ;  /* 0x0000000403027825 */ /* 0x008fc800078e0204 */
[----:B------:R-:W-:Y:S01]  /*00b0*/  IMAD.WIDE R4, R7, 0x4, R4 ;  /* 0x0000000407047825 */ /* 0x000fe200078e0204 */
[----:B-1----:R-:W2:Y:S04]  /*00c0*/  LDG.E R9, desc[UR6][R2.64] ;  /* 0x0000000602097981 */ /* 0x002ea8000c1e1900 */
[----:B------:R-:W3:Y:S04]  /*00d0*/  LDG.E R11, desc[UR6][R2.64+0x80] ;  /* 0x00008006020b7981 */ /* 0x000ee8000c1e1900 */
[----:B------:R-:W4:Y:S04]  /*00e0*/  LDG.E R13, desc[UR6][R4.64] ;  /* 0x00000006040d7981 */ /* 0x000f28000c1e1900 */
[----:B------:R-:W5:Y:S01]  /*00f0*/  LDG.E R15, desc[UR6][R4.64+0x80] ;  /* 0x00008006040f7981 */ /* 0x000f62000c1e1900 */
[----:B------:R-:W0:Y:S01]  /*0100*/  S2UR UR5, SR_CgaCtaId ;  /* 0x00000000000579c3 */ /* 0x000e220000008800 */
[----:B------:R-:W-:-:S02]  /*0110*/  UMOV UR4, 0x400 ;  /* 0x0000040000047882 */ /* 0x000fc40000000000 */
[----:B0-----:R-:W-:-:S06]  /*0120*/  ULEA UR4, UR5, UR4, 0x18 ;  /* 0x0000000405047291 */ /* 0x001fcc000f8ec0ff */
[----:B------:R-:W-:Y:S02]  /*0130*/  LEA R6, R6, UR4, 0x8 ;  /* 0x0000000406067c11 */ /* 0x000fe4000f8e40ff */
[C---:B------:R-:W-:Y:S01]  /*0140*/  LEA R7, R8.reuse, UR4, 0x2 ;  /* 0x0000000408077c11 */ /* 0x040fe2000f8e10ff */
[----:B------:R-:W-:Y:S02]  /*0150*/  UMOV UR4, 0x2000 ;  /* 0x0000200000047882 */ /* 0x000fe40000000000 */
[----:B------:R-:W-:Y:S01]  /*0160*/  IMAD R0, R8, 0x4, R6 ;  /* 0x0000000408007824 */ /* 0x000fe200078e0206 */
[----:B------:R-:W-:Y:S01]  /*0170*/  IADD3 R6, PT, PT, R6, 0x2000, RZ ;  /* 0x0000200006067810 */ /* 0x000fe20007ffe0ff */
[----:B------:R-:W-:-:S03]  /*0180*/  VIADD R7, R7, 0x200 ;  /* 0x0000020007077836 */ /* 0x000fc60000000000 */
[----:B--2---:R0:W-:Y:S04]  /*0190*/  STS [R0], R9 ;  /* 0x0000000900007388 */ /* 0x0041e80000000800 */
[----:B---3--:R0:W-:Y:S04]  /*01a0*/  STS [R0+0x80], R11 ;  /* 0x0000800b00007388 */ /* 0x0081e80000000800 */
[----:B----4-:R0:W-:Y:S04]  /*01b0*/  STS [R0+0x2000], R13 ;  /* 0x0020000d00007388 */ /* 0x0101e80000000800 */
[----:B-----5:R0:W-:Y:S01]  /*01c0*/  STS [R0+0x2080], R15 ;  /* 0x0020800f00007388 */ /* 0x0201e20000000800 */
[----:B------:R-:W-:Y:S06]  /*01d0*/  BAR.SYNC.DEFER_BLOCKING 0x0 ;  /* 0x0000000000007b1d */ /* 0x000fec0000010000 */
.L_x_6:
[----:B0-----:R-:W-:Y:S01]  /*01e0*/  LDS R11, [R6+-0x2000] ;  /* 0xffe00000060b7984 */ /* 0x001fe20000000800 */
[----:B------:R-:W-:-:S03]  /*01f0*/  UIADD3 UR4, UPT, UPT, UR4, 0x10, URZ ;  /* 0x0000001004047890 */ /* 0x000fc6000fffe0ff */
[----:B-1----:R-:W0:Y:S01]  /*0200*/  LDS R8, [R7+-0x200] ;  /* 0xfffe000007087984 */ /* 0x002e220000000800 */
[----:B------:R-:W-:-:S03]  /*0210*/  UISETP.NE.AND UP0, UPT, UR4, 0x2100, UPT ;  /* 0x000021000400788c */ /* 0x000fc6000bf05270 */
[----:B------:R-:W1:Y:S01]  /*0220*/  LDS R9, [R0] ;  /* 0x0000000000097984 */ /* 0x000e620000000800 */
[----:B0-----:R-:W-:-:S05]  /*0230*/  IMAD.IADD R10, R11, 0x1, R8 ;  /* 0x000000010b0a7824 */ /* 0x001fca00078e0208 */
[----:B-1----:R-:W-:Y:S02]  /*0240*/  ISETP.GE.AND P0, PT, R10, R9, PT ;  /* 0x000000090a00720c */ /* 0x002fe40003f06270 */
        /* <DEDUP_REMOVED lines=47> */
[----:B------:R-:W1:Y:S01]  /*0540*/  LDS R9, [R0] ;  /* 0x0000000000097984 */ /* 0x000e620000000800 */
[----:B0-----:R-:W-:-:S05]  /*0550*/  IMAD.IADD R10, R11, 0x1, R8 ;  /* 0x000000010b0a7824 */ /* 0x001fca00078e0208 */
[----:B-1----:R-:W-:Y:S02]  /*0560*/  ISETP.GE.AND P0, PT, R10, R9, PT ;  /* 0x000000090a00720c */ /* 0x002fe40003f06270 */
        /* <DEDUP_REMOVED lines=22> */
[----:B------:R-:W1:Y:S01]  /*06d0*/  LDS R9, [R0] ;  /* 0x0000000000097984 */ /* 0x000e620000000800 */
[----:B0-----:R-:W-:-:S05]  /*06e0*/  IMAD.IADD R12, R11, 0x1, R8 ;  /* 0x000000010b0c7824 */ /* 0x001fca00078e0208 */
[----:B-1----:R-:W-:Y:S02]  /*06f0*/  ISETP.GE.AND P0, PT, R12, R9, PT ;  /* 0x000000090c00720c */ /* 0x002fe40003f06270 */
        /* <DEDUP_REMOVED lines=15> */
[----:B------:R1:W2:Y:S01]  /*07f0*/  LDS R8, [R7+0x180] ;  /* 0x0001800007087984 */ /* 0x0002a20000000800 */
[----:B0-----:R-:W-:Y:S01]  /*0800*/  IADD3 R6, PT, PT, R6, 0x10, RZ ;  /* 0x0000001006067810 */ /* 0x001fe20007ffe0ff */
[----:B-1----:R-:W-:-:S02]  /*0810*/  VIADD R7, R7, 0x400 ;  /* 0x0000040007077836 */ /* 0x002fc40000000000 */
[----:B--2---:R-:W-:-:S05]  /*0820*/  IMAD.IADD R8, R8, 0x1, R11 ;  /* 0x0000000108087824 */ /* 0x004fca00078e020b */
[----:B------:R-:W-:-:S13]  /*0830*/  ISETP.GE.AND P0, PT, R8, R9, PT ;  /* 0x000000090800720c */ /* 0x000fda0003f06270 */
[----:B------:R1:W-:Y:S01]  /*0840*/  @!P0 STS [R0+0x2080], R8 ;  /* 0x0020800800008388 */ /* 0x0003e20000000800 */
[----:B------:R-:W-:Y:S06]  /*0850*/  BAR.SYNC.DEFER_BLOCKING 0x0 ;  /* 0x0000000000007b1d */ /* 0x000fec0000010000 */
[----:B------:R-:W-:Y:S05]  /*0860*/  BRA.U UP0, `(.L_x_6) ;  /* 0xfffffff9005c7547 */ /* 0x000fea000b83ffff */
[----:B------:R-:W0:Y:S04]  /*0870*/  LDS R7, [R0] ;  /* 0x0000000000077984 */ /* 0x000e280000000800 */
[----:B------:R-:W2:Y:S04]  /*0880*/  LDS R9, [R0+0x80] ;  /* 0x0000800000097984 */ /* 0x000ea80000000800 */
[----:B------:R-:W3:Y:S04]  /*0890*/  LDS R11, [R0+0x2000] ;  /* 0x00200000000b7984 */ /* 0x000ee80000000800 */
[----:B------:R-:W4:Y:S04]  /*08a0*/  LDS R13, [R0+0x2080] ;  /* 0x00208000000d7984 */ /* 0x000f280000000800 */
[----:B0-----:R-:W-:Y:S04]  /*08b0*/  STG.E desc[UR6][R2.64], R7 ;  /* 0x0000000702007986 */ /* 0x001fe8000c101906 */
[----:B--2---:R-:W-:Y:S04]  /*08c0*/  STG.E desc[UR6][R2.64+0x80], R9 ;  /* 0x0000800902007986 */ /* 0x004fe8000c101906 */
[----:B---3--:R-:W-:Y:S04]  /*08d0*/  STG.E desc[UR6][R4.64], R11 ;  /* 0x0000000b04007986 */ /* 0x008fe8000c101906 */
[----:B----4-:R-:W-:Y:S01]  /*08e0*/  STG.E desc[UR6][R4.64+0x80], R13 ;  /* 0x0000800d04007986 */ /* 0x010fe2000c101906 */
[----:B------:R-:W-:Y:S05]  /*08f0*/  EXIT ;  /* 0x000000000000794d */ /* 0x000fea0003800000 */
.L_x_7:
        /* <DEDUP_REMOVED lines=16> */
.L_x_10:


//--------------------- .nv.shared._Z15block_FW_Phase3Piii --------------------------
	.section	.nv.shared._Z15block_FW_Phase3Piii,"aw",@nobits
	.sectionflags	@""
	.align	4
.nv.shared._Z15block_FW_Phase3Piii:
	.zero		33792


//--------------------- .nv.shared.reserved.0     --------------------------
	.section	.nv.shared.reserved.0,"aw",@nobits
	.weak		__nv_reservedSMEM_offset_0_alias
	.size		__nv_reservedSMEM_offset_0_alias, 0, 64
	.other		__nv_reservedSMEM_offset_0_alias,@"STO_CUDA_RESERVED_SHARED STV_DEFAULT"
__nv_reservedSMEM_offset_0_alias:
	.zero		0
	.zero		64


//--------------------- .nv.shared._Z15block_FW_Phase2Piii --------------------------
	.section	.nv.shared._Z15block_FW_Phase2Piii,"aw",@nobits
	.sectionflags	@""
	.align	4
.nv.shared._Z15block_FW_Phase2Piii:
	.zero		33792


//--------------------- .nv.shared._Z15block_FW_Phase1Piii --------------------------
	.section	.nv.shared._Z15block_FW_Phase1Piii,"aw",@nobits
	.sectionflags	@""
	.align	4
.nv.shared._Z15block_FW_Phase1Piii:
	.zero		17408


//--------------------- .nv.constant0._Z15block_FW_Phase3Piii --------------------------
	.section	.nv.constant0._Z15block_FW_Phase3Piii,"a",@progbits
	.sectionflags	@""
	.align	4
.nv.constant0._Z15block_FW_Phase3Piii:
	.zero		912


//--------------------- .nv.constant0._Z15block_FW_Phase2Piii --------------------------
	.section	.nv.constant0._Z15block_FW_Phase2Piii,"a",@progbits
	.sectionflags	@""
	.align	4
.nv.constant0._Z15block_FW_Phase2Piii:
	.zero		912


//--------------------- .nv.constant0._Z15block_FW_Phase1Piii --------------------------
	.section	.nv.constant0._Z15block_FW_Phase1Piii,"a",@progbits
	.sectionflags	@""
	.align	4
.nv.constant0._Z15block_FW_Phase1Piii:
	.zero		912


//--------------------- SYMBOLS --------------------------

	.type		.nv.reservedSmem.offset0,@object
	.size		.nv.reservedSmem.offset0,0x4
	.type		.nv.reservedSmem.cap,@object
	.size		.nv.reservedSmem.cap,0x4
